def matmul_kernel(
    a_ptr,
    b_ptr,
    c_ptr,
    M,
    N,
    K,
    stride_am,
    stride_ak,
    stride_bk,
    stride_bn,
    stride_cm,
    stride_cn,
    BLOCK_M: tl.constexpr,
    BLOCK_N: tl.constexpr,
    BLOCK_K: tl.constexpr,
    GROUP_M: tl.constexpr,
):
    pid = tl.program_id(axis=0)
    num_pid_m = tl.cdiv(M, BLOCK_M)
    num_pid_n = tl.cdiv(N, BLOCK_N)
    num_pid_in_group = GROUP_M * num_pid_n
    group_id = pid // num_pid_in_group
    first_pid_m = group_id * GROUP_M
    group_size_m = min(num_pid_m - first_pid_m, GROUP_M)
    pid_m = first_pid_m + ((pid % num_pid_in_group) % group_size_m)
    pid_n = (pid % num_pid_in_group) // group_size_m

    offs_am = (pid_m * BLOCK_M + tl.arange(0, BLOCK_M)) % M
    offs_bn = (pid_n * BLOCK_N + tl.arange(0, BLOCK_N)) % N
    offs_k = tl.arange(0, BLOCK_K)
    a_ptrs = a_ptr + offs_am[:, None] * stride_am + offs_k[None, :] * stride_ak
    b_ptrs = b_ptr + offs_k[:, None] * stride_bk + offs_bn[None, :] * stride_bn

    acc = tl.zeros((BLOCK_M, BLOCK_N), dtype=tl.float32)
    for kk in range(0, tl.cdiv(K, BLOCK_K)):
        a = tl.load(a_ptrs, mask=offs_k[None, :] < K - kk * BLOCK_K, other=0.0)
        b = tl.load(b_ptrs, mask=offs_k[:, None] < K - kk * BLOCK_K, other=0.0)
        acc = tl.dot(a, b, acc)
        a_ptrs += BLOCK_K * stride_ak
        b_ptrs += BLOCK_K * stride_bk

    c = acc.to(c_ptr.dtype.element_ty)
    offs_cm = pid_m * BLOCK_M + tl.arange(0, BLOCK_M)
    offs_cn = pid_n * BLOCK_N + tl.arange(0, BLOCK_N)
    c_ptrs = c_ptr + offs_cm[:, None] * stride_cm + offs_cn[None, :] * stride_cn
    mask = (offs_cm[:, None] < M) & (offs_cn[None, :] < N)
    tl.store(c_ptrs, c, mask=mask)

# config = {"BLOCK_K": 32, "BLOCK_M": 256, "BLOCK_N": 128, "GROUP_M": 4, "arch": "sm_100", "dtype": "bf16", "num_ctas": 1, "num_stages": 3, "num_warps": 4}
# arch = sm_100


// ===== COMPILED SASS (sm_100a) =====

	.target	sm_100a

	.elftype	@"ET_EXEC"


//--------------------- .note.nv.tkinfo           --------------------------
	.section	.note.nv.tkinfo,"",@"SHT_NOTE"
	.sectionflags	@"SHF_NOTE_NV_TKINFO"
	.tkinfo
        /*0018*/ 	.word	0x00000081
        /*0030*/ 	.string	""
        /*0030*/ 	.string	"ptxas-blackwell"
        /*0030*/ 	.string	"Cuda compilation tools, release 12.9, V12.9.86"
        /*0030*/ 	.string	"Build cuda_12.9.r12.9/compiler.36037853_0"
        /*0030*/ 	.string	"-v  -suppress-debug-info  -lineinfo  -arch sm_100a "



//--------------------- .note.nv.cuver            --------------------------
	.section	.note.nv.cuver,"",@"SHT_NOTE"
	.sectionflags	@"SHF_NOTE_NV_CUVER"
        /*0018*/ 	.short	0x0001
        /*001a*/ 	.short	0x0064
        /*001c*/ 	.short	0x0001
        /*001e*/ 	.short	0x0000
        /*0020*/ 	.short	0x0001
        /*0022*/ 	.short	0x0000


//--------------------- .nv.info                  --------------------------
	.section	.nv.info,"",@"SHT_CUDA_INFO"
	.align	4


	//----- nvinfo : EIATTR_REGCOUNT
	.align		4
        /*0000*/ 	.byte	0x04, 0x2f
        /*0002*/ 	.short	(.L_4 - .L_3)
	.align		4
.L_3:
        /*0004*/ 	.word	index@(matmul_kernel)
        /*0008*/ 	.word	0x000000ff


	//----- nvinfo : EIATTR_FRAME_SIZE
	.align		4
.L_4:
        /*000c*/ 	.byte	0x04, 0x11
        /*000e*/ 	.short	(.L_6 - .L_5)
	.align		4
.L_5:
        /*0010*/ 	.word	index@($__internal_2_$__cuda_sm10x_tcgen05_guardrail_trap_unallocated_columns_being_dealloced)
        /*0014*/ 	.word	0x000000b8


	//----- nvinfo : EIATTR_FRAME_SIZE
	.align		4
.L_6:
        /*0018*/ 	.byte	0x04, 0x11
        /*001a*/ 	.short	(.L_8 - .L_7)
	.align		4
.L_7:
        /*001c*/ 	.word	index@($__internal_1_$__cuda_sm10x_tcgen05_guardrail_trap_phase_invalid_during_alloc)
        /*0020*/ 	.word	0x000000b8


	//----- nvinfo : EIATTR_FRAME_SIZE
	.align		4
.L_8:
        /*0024*/ 	.byte	0x04, 0x11
        /*0026*/ 	.short	(.L_10 - .L_9)
	.align		4
.L_9:
        /*0028*/ 	.word	index@($__internal_0_$__cuda_sm10x_tcgen05_guardrail_trap_col_being_dealloced_not_returned_by_alloc)
        /*002c*/ 	.word	0x000000b8


	//----- nvinfo : EIATTR_FRAME_SIZE
	.align		4
.L_10:
        /*0030*/ 	.byte	0x04, 0x11
        /*0032*/ 	.short	(.L_12 - .L_11)
	.align		4
.L_11:
        /*0034*/ 	.word	index@(matmul_kernel)
        /*0038*/ 	.word	0x000000b8


	//----- nvinfo : EIATTR_MIN_STACK_SIZE
	.align		4
.L_12:
        /*003c*/ 	.byte	0x04, 0x12
        /*003e*/ 	.short	(.L_14 - .L_13)
	.align		4
.L_13:
        /*0040*/ 	.word	index@(matmul_kernel)
        /*0044*/ 	.word	0x000000b8
.L_14:


//--------------------- .nv.info.matmul_kernel    --------------------------
	.section	.nv.info.matmul_kernel,"",@"SHT_CUDA_INFO"
	.sectionflags	@""
	.align	4


	//----- nvinfo : EIATTR_CUDA_API_VERSION
	.align		4
        /*0000*/ 	.byte	0x04, 0x37
        /*0002*/ 	.short	(.L_16 - .L_15)
.L_15:
        /*0004*/ 	.word	0x00000081


	//----- nvinfo : EIATTR_KPARAM_INFO
	.align		4
.L_16:
        /*0008*/ 	.byte	0x04, 0x17
        /*000a*/ 	.short	(.L_18 - .L_17)
.L_17:
        /*000c*/ 	.word	0x00000000
        /*0010*/ 	.short	0x000d
        /*0012*/ 	.short	0x0048
        /*0014*/ 	.byte	0x00, 0xf4, 0x21, 0x00


	//----- nvinfo : EIATTR_KPARAM_INFO
	.align		4
.L_18:
        /*0018*/ 	.byte	0x04, 0x17
        /*001a*/ 	.short	(.L_20 - .L_19)
.L_19:
        /*001c*/ 	.word	0x00000000
        /*0020*/ 	.short	0x000c
        /*0022*/ 	.short	0x0040
        /*0024*/ 	.byte	0x00, 0xf4, 0x21, 0x00


	//----- nvinfo : EIATTR_KPARAM_INFO
	.align		4
.L_20:
        /*0028*/ 	.byte	0x04, 0x17
        /*002a*/ 	.short	(.L_22 - .L_21)
.L_21:
        /*002c*/ 	.word	0x00000000
        /*0030*/ 	.short	0x000b
        /*0032*/ 	.short	0x0038
        /*0034*/ 	.byte	0x00, 0xf0, 0x11, 0x00


	//----- nvinfo : EIATTR_KPARAM_INFO
	.align		4
.L_22:
        /*0038*/ 	.byte	0x04, 0x17
        /*003a*/ 	.short	(.L_24 - .L_23)
.L_23:
        /*003c*/ 	.word	0x00000000
        /*0040*/ 	.short	0x000a
        /*0042*/ 	.short	0x0034
        /*0044*/ 	.byte	0x00, 0xf0, 0x11, 0x00


	//----- nvinfo : EIATTR_KPARAM_INFO
	.align		4
.L_24:
        /*0048*/ 	.byte	0x04, 0x17
        /*004a*/ 	.short	(.L_26 - .L_25)
.L_25:
        /*004c*/ 	.word	0x00000000
        /*0050*/ 	.short	0x0009
        /*0052*/ 	.short	0x0030
        /*0054*/ 	.byte	0x00, 0xf0, 0x11, 0x00


	//----- nvinfo : EIATTR_KPARAM_INFO
	.align		4
.L_26:
        /*0058*/ 	.byte	0x04, 0x17
        /*005a*/ 	.short	(.L_28 - .L_27)
.L_27:
        /*005c*/ 	.word	0x00000000
        /*0060*/ 	.short	0x0008
        /*0062*/ 	.short	0x002c
        /*0064*/ 	.byte	0x00, 0xf0, 0x11, 0x00


	//----- nvinfo : EIATTR_KPARAM_INFO
	.align		4
.L_28:
        /*0068*/ 	.byte	0x04, 0x17
        /*006a*/ 	.short	(.L_30 - .L_29)
.L_29:
        /*006c*/ 	.word	0x00000000
        /*0070*/ 	.short	0x0007
        /*0072*/ 	.short	0x0028
        /*0074*/ 	.byte	0x00, 0xf0, 0x11, 0x00


	//----- nvinfo : EIATTR_KPARAM_INFO
	.align		4
.L_30:
        /*0078*/ 	.byte	0x04, 0x17
        /*007a*/ 	.short	(.L_32 - .L_31)
.L_31:
        /*007c*/ 	.word	0x00000000
        /*0080*/ 	.short	0x0006
        /*0082*/ 	.short	0x0024
        /*0084*/ 	.byte	0x00, 0xf0, 0x11, 0x00


	//----- nvinfo : EIATTR_KPARAM_INFO
	.align		4
.L_32:
        /*0088*/ 	.byte	0x04, 0x17
        /*008a*/ 	.short	(.L_34 - .L_33)
.L_33:
        /*008c*/ 	.word	0x00000000
        /*0090*/ 	.short	0x0005
        /*0092*/ 	.short	0x0020
        /*0094*/ 	.byte	0x00, 0xf0, 0x11, 0x00


	//----- nvinfo : EIATTR_KPARAM_INFO
	.align		4
.L_34:
        /*0098*/ 	.byte	0x04, 0x17
        /*009a*/ 	.short	(.L_36 - .L_35)
.L_35:
        /*009c*/ 	.word	0x00000000
        /*00a0*/ 	.short	0x0004
        /*00a2*/ 	.short	0x001c
        /*00a4*/ 	.byte	0x00, 0xf0, 0x11, 0x00


	//----- nvinfo : EIATTR_KPARAM_INFO
	.align		4
.L_36:
        /*00a8*/ 	.byte	0x04, 0x17
        /*00aa*/ 	.short	(.L_38 - .L_37)
.L_37:
        /*00ac*/ 	.word	0x00000000
        /*00b0*/ 	.short	0x0003
        /*00b2*/ 	.short	0x0018
        /*00b4*/ 	.byte	0x00, 0xf0, 0x11, 0x00


	//----- nvinfo : EIATTR_KPARAM_INFO
	.align		4
.L_38:
        /*00b8*/ 	.byte	0x04, 0x17
        /*00ba*/ 	.short	(.L_40 - .L_39)
.L_39:
        /*00bc*/ 	.word	0x00000000
        /*00c0*/ 	.short	0x0002
        /*00c2*/ 	.short	0x0010
        /*00c4*/ 	.byte	0x00, 0xf4, 0x21, 0x00


	//----- nvinfo : EIATTR_KPARAM_INFO
	.align		4
.L_40:
        /*00c8*/ 	.byte	0x04, 0x17
        /*00ca*/ 	.short	(.L_42 - .L_41)
.L_41:
        /*00cc*/ 	.word	0x00000000
        /*00d0*/ 	.short	0x0001
        /*00d2*/ 	.short	0x0008
        /*00d4*/ 	.byte	0x00, 0xf4, 0x21, 0x00


	//----- nvinfo : EIATTR_KPARAM_INFO
	.align		4
.L_42:
        /*00d8*/ 	.byte	0x04, 0x17
        /*00da*/ 	.short	(.L_44 - .L_43)
.L_43:
        /*00dc*/ 	.word	0x00000000
        /*00e0*/ 	.short	0x0000
        /*00e2*/ 	.short	0x0000
        /*00e4*/ 	.byte	0x00, 0xf4, 0x21, 0x00


	//----- nvinfo : EIATTR_AT_ENTRY_FRAGMENTS
	.align		4
.L_44:
        /*00e8*/ 	.byte	0x04, 0x4f
        /*00ea*/ 	.short	(.L_46 - .L_45)


	//   ....[0]....
.L_45:
        /*00ec*/ 	.word	0x00000004


	//----- nvinfo : EIATTR_RESERVED_SMEM_USED
	.align		4
.L_46:
        /*00f0*/ 	.byte	0x01, 0x41
	.zero		2


	//----- nvinfo : EIATTR_SPARSE_MMA_MASK
	.align		4
        /*00f4*/ 	.byte	0x03, 0x50
        /*00f6*/ 	.short	0x0000


	//----- nvinfo : EIATTR_TCGEN05_1CTA_USED
	.align		4
        /*00f8*/ 	.byte	0x01, 0x51
	.zero		2


	//----- nvinfo : EIATTR_MAXREG_COUNT
	.align		4
        /*00fc*/ 	.byte	0x03, 0x1b
        /*00fe*/ 	.short	0x00ff


	//----- nvinfo : EIATTR_NUM_BARRIERS
	.align		4
        /*0100*/ 	.byte	0x02, 0x4c
        /*0102*/ 	.byte	0x01
	.zero		1


	//----- nvinfo : EIATTR_ANNOTATIONS
	.align		4
        /*0104*/ 	.byte	0x04, 0x55
        /*0106*/ 	.short	(.L_48 - .L_47)


	//   ....[0]....
.L_47:
        /*0108*/ 	.word	0x00000001
        /*010c*/ 	.byte	0xa0, 0x26, 0x00, 0x00, 0x01, 0x00, 0x00, 0x00, 0x60, 0x28, 0x00, 0x00, 0x01, 0x00, 0x00, 0x00
        /* <DEDUP_REMOVED lines=31> */
        /*030c*/ 	.byte	0x70, 0x7c, 0x00, 0x00


	//----- nvinfo : EIATTR_INT_WARP_WIDE_INSTR_OFFSETS
	.align		4
.L_48:
        /*0310*/ 	.byte	0x04, 0x31
        /*0312*/ 	.short	(.L_50 - .L_49)


	//   ....[0]....
.L_49:
        /*0314*/ 	.word	0x000024c0


	//   ....[1]....
        /*0318*/ 	.word	0x00002540


	//   ....[2]....
        /*031c*/ 	.word	0x000040f0


	//   ....[3]....
        /*0320*/ 	.word	0x0000e850


	//   ....[4]....
        /*0324*/ 	.word	0x0000e8a0


	//----- nvinfo : EIATTR_COOP_GROUP_MASK_REGIDS
	.align		4
.L_50:
        /*0328*/ 	.byte	0x04, 0x29
        /*032a*/ 	.short	(.L_52 - .L_51)


	//   ....[0]....
.L_51:
        /*032c*/ 	.word	0xffffffff


	//   ....[1]....
        /*0330*/ 	.word	0xffffffff


	//   ....[2]....
        /*0334*/ 	.word	0xffffffff


	//   ....[3]....
        /*0338*/ 	.word	0xffffffff


	//----- nvinfo : EIATTR_COOP_GROUP_INSTR_OFFSETS
	.align		4
.L_52:
        /*033c*/ 	.byte	0x04, 0x28
        /*033e*/ 	.short	(.L_54 - .L_53)


	//   ....[0]....
.L_53:
        /*0340*/ 	.word	0x00000080


	//   ....[1]....
        /*0344*/ 	.word	0x00000340


	//   ....[2]....
        /*0348*/ 	.word	0x0000e6e0


	//   ....[3]....
        /*034c*/ 	.word	0x0000e950


	//----- nvinfo : EIATTR_VRC_CTA_INIT_COUNT
	.align		4
.L_54:
        /*0350*/ 	.byte	0x02, 0x4a
        /*0352*/ 	.byte	0x80
	.zero		1


	//----- nvinfo : EIATTR_MBARRIER_INSTR_OFFSETS
	.align		4
        /*0354*/ 	.byte	0x04, 0x39
        /*0356*/ 	.short	(.L_56 - .L_55)


	//   ....[0]....
.L_55:
        /*0358*/ 	.word	0x00002760
        /*035c*/ 	.word	0x000000ff
        /*0360*/ 	.word	0x00000000
        /*0364*/ 	.short	0x0100
        /*0366*/ 	.byte	0x0b
	.zero		1


	//   ....[1]....
        /*0368*/ 	.word	0x00004130
        /*036c*/ 	.word	0x000000ff
        /*0370*/ 	.word	0x0000c008
        /*0374*/ 	.short	0x0100
        /*0376*/ 	.byte	0x09
	.zero		1


	//   ....[2]....
        /*0378*/ 	.word	0x00005370
        /*037c*/ 	.word	0x000000ff
        /*0380*/ 	.word	0x00000000
        /*0384*/ 	.short	0x010a
        /*0386*/ 	.byte	0x0b
	.zero		1


	//   ....[3]....
        /*0388*/ 	.word	0x00007300
        /*038c*/ 	.word	0x000000ff
        /*0390*/ 	.word	0x00000000
        /*0394*/ 	.short	0x010a
        /*0396*/ 	.byte	0x0b
	.zero		1


	//   ....[4]....
        /*0398*/ 	.word	0x00007390
        /*039c*/ 	.word	0x000000ff
        /*03a0*/ 	.word	0x0000c000
        /*03a4*/ 	.short	0x0108
        /*03a6*/ 	.byte	0x09
	.zero		1


	//   ....[5]....
        /*03a8*/ 	.word	0x00007450
        /*03ac*/ 	.word	0x000000ff
        /*03b0*/ 	.word	0x0000c008
        /*03b4*/ 	.short	0x0108
        /*03b6*/ 	.byte	0x09
	.zero		1


	//   ....[6]....
        /*03b8*/ 	.word	0x0000e970
        /*03bc*/ 	.word	0x000000ff
        /*03c0*/ 	.word	0x00000000
        /*03c4*/ 	.short	0x010a
        /*03c6*/ 	.byte	0x0b
	.zero		1


	//   ....[7]....
        /*03c8*/ 	.word	0x0000e9a0
        /*03cc*/ 	.word	0x000000ff
        /*03d0*/ 	.word	0x00000000
        /*03d4*/ 	.short	0x010a
        /*03d6*/ 	.byte	0x0b
	.zero		1


	//----- nvinfo : EIATTR_NUM_MBARRIERS
	.align		4
.L_56:
        /*03d8*/ 	.byte	0x03, 0x38
        /*03da*/ 	.short	0x0002


	//----- nvinfo : EIATTR_EXIT_INSTR_OFFSETS
	.align		4
        /*03dc*/ 	.byte	0x04, 0x1c
        /*03de*/ 	.short	(.L_58 - .L_57)


	//   ....[0]....
.L_57:
        /*03e0*/ 	.word	0x0000e960


	//----- nvinfo : EIATTR_REQNTID
	.align		4
.L_58:
        /*03e4*/ 	.byte	0x04, 0x10
        /*03e6*/ 	.short	(.L_60 - .L_59)
.L_59:
        /*03e8*/ 	.word	0x00000080
        /*03ec*/ 	.word	0x00000001
        /*03f0*/ 	.word	0x00000001


	//----- nvinfo : EIATTR_CRS_STACK_SIZE
	.align		4
.L_60:
        /*03f4*/ 	.byte	0x04, 0x1e
        /*03f6*/ 	.short	(.L_62 - .L_61)
.L_61:
        /*03f8*/ 	.word	0x00000000


	//----- nvinfo : EIATTR_CBANK_PARAM_SIZE
	.align		4
.L_62:
        /*03fc*/ 	.byte	0x03, 0x19
        /*03fe*/ 	.short	0x0050


	//----- nvinfo : EIATTR_PARAM_CBANK
	.align		4
        /*0400*/ 	.byte	0x04, 0x0a
        /*0402*/ 	.short	(.L_64 - .L_63)
	.align		4
.L_63:
        /*0404*/ 	.word	index@(.nv.constant0.matmul_kernel)
        /*0408*/ 	.short	0x0380
        /*040a*/ 	.short	0x0050


	//----- nvinfo : EIATTR_SW_WAR
	.align		4
.L_64:
        /*040c*/ 	.byte	0x04, 0x36
        /*040e*/ 	.short	(.L_66 - .L_65)
.L_65:
        /*0410*/ 	.word	0x00000008
.L_66:


//--------------------- .nv.compat                --------------------------
	.section	.nv.compat,"",@"SHT_CUDA_COMPAT_INFO"
	.align	4
        /*0000*/ 	.byte	0x02, 0x02, 0x02, 0x00, 0x02, 0x05, 0x05, 0x00, 0x02, 0x03, 0x00, 0x00, 0x02, 0x06, 0x01, 0x00


//--------------------- .nv.callgraph             --------------------------
	.section	.nv.callgraph,"",@"SHT_CUDA_CALLGRAPH"
	.align	4
	.sectionentsize	8
	.align		4
        /*0000*/ 	.word	0x00000000
	.align		4
        /*0004*/ 	.word	0xffffffff
	.align		4
        /*0008*/ 	.word	0x00000000
	.align		4
        /*000c*/ 	.word	0xfffffffe
	.align		4
        /*0010*/ 	.word	0x00000000
	.align		4
        /*0014*/ 	.word	0xfffffffd
	.align		4
        /*0018*/ 	.word	0x00000000
	.align		4
        /*001c*/ 	.word	0xfffffffc


//--------------------- .text.matmul_kernel       --------------------------
	.section	.text.matmul_kernel,"ax",@progbits
	.align	128
        .global         matmul_kernel
        .type           matmul_kernel,@function
        .size           matmul_kernel,(.L_x_20 - matmul_kernel)
        .other          matmul_kernel,@"STO_CUDA_ENTRY STV_DEFAULT"
matmul_kernel:
.text.matmul_kernel:
[----:B------:R-:W0:Y:S01]  /*0000*/  LDC R1, c[0x0][0x37c] ;  /* 0x0000df00ff017b82 */ /* 0x000e220000000800 */
[----:B------:R-:W1:Y:S01]  /*0010*/  S2R R8, SR_TID.X ;  /* 0x0000000000087919 */ /* 0x000e620000002100 */
[----:B0-----:R-:W-:Y:S01]  /*0020*/  VIADD R1, R1, 0xffffff48 ;  /* 0xffffff4801017836 */ /* 0x001fe20000000000 */
[----:B------:R-:W0:Y:S01]  /*0030*/  LDCU.64 UR22, c[0x0][0x358] ;  /* 0x00006b00ff1677ac */ /* 0x000e220008000a00 */
[----:B-1----:R-:W-:-:S13]  /*0040*/  ISETP.GE.U32.AND P0, PT, R8, 0x20, PT ;  /* 0x000000200800780c */ /* 0x002fda0003f06070 */
[----:B------:R-:W-:Y:S02]  /*0050*/  VOTEU.ANY UP0, P0 ;  /* 0x0000000000ff7886 */ /* 0x000fe40000000100 */
[----:B------:R-:W-:Y:S05]  /*0060*/  BRA.U UP0, `(.L_x_0) ;  /* 0x0000000100b87547 */ /* 0x000fea000b800000 */
[----:B------:R-:W1:Y:S01]  /*0070*/  S2UR UR6, SR_CgaCtaId ;  /* 0x00000000000679c3 */ /* 0x000e620000008800 */
[----:B------:R-:W-:Y:S01]  /*0080*/  NOP ;  /* 0x0000000000007918 */ /* 0x000fe20000000000 */
[----:B------:R-:W-:Y:S02]  /*0090*/  UMOV UR4, 0x40 ;  /* 0x0000004000047882 */ /* 0x000fe40000000000 */
[----:B-1----:R-:W-:-:S09]  /*00a0*/  ULEA UR4, UR6, UR4, 0x18 ;  /* 0x0000000406047291 */ /* 0x002fd2000f8ec0ff */
[----:B------:R-:W1:Y:S01]  /*00b0*/  LDS.U8 R0, [UR4] ;  /* 0x00000004ff007984 */ /* 0x000e620008000000 */
[----:B------:R-:W-:Y:S02]  /*00c0*/  UMOV UR4, 0x400 ;  /* 0x0000040000047882 */ /* 0x000fe40000000000 */
[----:B------:R-:W-:Y:S01]  /*00d0*/  ULEA UR4, UR6, UR4, 0x18 ;  /* 0x0000000406047291 */ /* 0x000fe2000f8ec0ff */
[----:B-1----:R-:W-:-:S13]  /*00e0*/  ISETP.NE.AND P0, PT, R0, RZ, PT ;  /* 0x000000ff0000720c */ /* 0x002fda0003f05270 */
[----:B------:R-:W-:Y:S05]  /*00f0*/  @P0 BRA `(.L_x_1) ;  /* 0x00000000007c0947 */ /* 0x000fea0003800000 */
[----:B------:R-:W-:-:S13]  /*0100*/  ELECT P0, URZ, PT ;  /* 0x0000000000ff782f */ /* 0x000fda0003800000 */
[----:B------:R-:W-:Y:S05]  /*0110*/  @!P0 BRA `(.L_x_2) ;  /* 0x0000000000848947 */ /* 0x000fea0003800000 */
[----:B------:R-:W-:Y:S01]  /*0120*/  UMOV UR5, 0x8 ;  /* 0x0000000800057882 */ /* 0x000fe20000000000 */
[----:B------:R-:W-:Y:S02]  /*0130*/  IMAD.MOV.U32 R4, RZ, RZ, 0x1 ;  /* 0x00000001ff047424 */ /* 0x000fe400078e00ff */
[----:B------:R-:W-:Y:S02]  /*0140*/  IMAD.MOV.U32 R5, RZ, RZ, 0xff ;  /* 0x000000ffff057424 */ /* 0x000fe400078e00ff */
[----:B------:R-:W-:Y:S04]  /*0150*/  DEPBAR.LE SB1, 0x36 ;  /* 0x00009d800000791a */ /* 0x000fe80000000000 */
[----:B------:R-:W1:Y:S02]  /*0160*/  UTCATOMSWS.FIND_AND_SET.ALIGN UP1, UR5, UR5 ;  /* 0x00000005000575e3 */ /* 0x000e640008020800 */
[----:B-1----:R-:W-:-:S04]  /*0170*/  PLOP3.LUT P0, PT, PT, PT, UP1, 0x80, 0x8 ;  /* 0x000000000008781c */ /* 0x002fc80003f0f018 */
[----:B------:R-:W-:-:S04]  /*0180*/  SEL R0, RZ, 0xffffffff, !P0 ;  /* 0xffffffffff007807 */ /* 0x000fc80004000000 */
[----:B------:R-:W-:Y:S01]  /*0190*/  ISETP.NE.AND P0, PT, R0, RZ, PT ;  /* 0x000000ff0000720c */ /* 0x000fe20003f05270 */
[----:B------:R-:W-:-:S12]  /*01a0*/  IMAD.U32 R0, RZ, RZ, UR5 ;  /* 0x00000005ff007e24 */ /* 0x000fd8000f8e00ff */
[----:B------:R-:W-:Y:S05]  /*01b0*/  @P0 BRA `(.L_x_3) ;  /* 0x0000000000240947 */ /* 0x000fea0003800000 */
.L_x_4:
[----:B------:R-:W-:Y:S05]  /*01c0*/  NANOSLEEP 0x64 ;  /* 0x000000640000795d */ /* 0x000fea0003800000 */
[----:B------:R-:W-:-:S05]  /*01d0*/  UMOV UR5, 0x8 ;  /* 0x0000000800057882 */ /* 0x000fca0000000000 */
[----:B------:R-:W-:Y:S04]  /*01e0*/  DEPBAR.LE SB1, 0x36 ;  /* 0x00009d800000791a */ /* 0x000fe80000000000 */
[----:B------:R-:W1:Y:S02]  /*01f0*/  UTCATOMSWS.FIND_AND_SET.ALIGN UP1, UR5, UR5 ;  /* 0x00000005000575e3 */ /* 0x000e640008020800 */
[----:B-1----:R-:W-:-:S04]  /*0200*/  PLOP3.LUT P0, PT, PT, PT, UP1, 0x80, 0x8 ;  /* 0x000000000008781c */ /* 0x002fc80003f0f018 */
[----:B------:R-:W-:-:S04]  /*0210*/  SEL R0, RZ, 0xffffffff, !P0 ;  /* 0xffffffffff007807 */ /* 0x000fc80004000000 */
[----:B------:R-:W-:Y:S01]  /*0220*/  ISETP.NE.AND P0, PT, R0, RZ, PT ;  /* 0x000000ff0000720c */ /* 0x000fe20003f05270 */
[----:B------:R-:W-:-:S12]  /*0230*/  IMAD.U32 R0, RZ, RZ, UR5 ;  /* 0x00000005ff007e24 */ /* 0x000fd8000f8e00ff */
[----:B------:R-:W-:Y:S05]  /*0240*/  @!P0 BRA `(.L_x_4) ;  /* 0xfffffffc00dc8947 */ /* 0x000fea000383ffff */
.L_x_3:
[C---:B------:R-:W-:Y:S01]  /*0250*/  VIADD R3, R0.reuse, 0x10 ;  /* 0x0000001000037836 */ /* 0x040fe20000000000 */
[----:B------:R-:W-:Y:S01]  /*0260*/  UMOV UR5, 0x50 ;  /* 0x0000005000057882 */ /* 0x000fe20000000000 */
[----:B------:R-:W-:Y:S01]  /*0270*/  SHF.L.U32 R2, R5, R0, RZ ;  /* 0x0000000005027219 */ /* 0x000fe200000006ff */
[----:B------:R-:W-:Y:S01]  /*0280*/  ULEA UR5, UR6, UR5, 0x18 ;  /* 0x0000000506057291 */ /* 0x000fe2000f8ec0ff */
[----:B------:R-:W-:Y:S01]  /*0290*/  IMAD.SHL.U32 R0, R0, 0x20, RZ ;  /* 0x0000002000007824 */ /* 0x000fe200078e00ff */
[----:B------:R-:W-:-:S04]  /*02a0*/  SHF.L.U32 R3, R4, R3, RZ ;  /* 0x0000000304037219 */ /* 0x000fc800000006ff */
[----:B------:R-:W-:-:S05]  /*02b0*/  LOP3.LUT R2, R3, R2, RZ, 0xfc, !PT ;  /* 0x0000000203027212 */ /* 0x000fca00078efcff */
[----:B------:R1:W-:Y:S04]  /*02c0*/  ATOMS.OR RZ, [UR5], R2 ;  /* 0x00000002ffff798c */ /* 0x0003e8000b000005 */
[----:B------:R1:W-:Y:S01]  /*02d0*/  STS [UR4], R0 ;  /* 0x00000000ff007988 */ /* 0x0003e20008000804 */
[----:B------:R-:W-:Y:S05]  /*02e0*/  BRA `(.L_x_2) ;  /* 0x0000000000107947 */ /* 0x000fea0003800000 */
.L_x_1:
[----:B------:R-:W-:Y:S01]  /*02f0*/  IMAD.MOV.U32 R0, RZ, RZ, -0x1 ;  /* 0xffffffffff007424 */ /* 0x000fe200078e00ff */
[----:B------:R-:W-:-:S04]  /*0300*/  MOV R2, 0x330 ;  /* 0x0000033000027802 */ /* 0x000fc80000000f00 */
[----:B------:R1:W-:Y:S03]  /*0310*/  STS [UR4], R0 ;  /* 0x00000000ff007988 */ /* 0x0003e60008000804 */
[----:B01----:R-:W-:Y:S05]  /*0320*/  CALL.REL.NOINC `($__internal_1_$__cuda_sm10x_tcgen05_guardrail_trap_phase_invalid_during_alloc) ;  /* 0x000000e400b47944 */ /* 0x003fea0003c00000 */
.L_x_2:
[----:B------:R-:W-:Y:S05]  /*0330*/  WARPSYNC.ALL ;  /* 0x0000000000007948 */ /* 0x000fea0003800000 */
[----:B------:R-:W-:Y:S01]  /*0340*/  NOP ;  /* 0x0000000000007918 */ /* 0x000fe20000000000 */
.L_x_0:
[----:B------:R-:W2:Y:S01]  /*0350*/  LDC.64 R6, c[0x0][0x398] ;  /* 0x0000e600ff067b82 */ /* 0x000ea20000000a00 */
[----:B------:R-:W3:Y:S01]  /*0360*/  S2R R5, SR_CTAID.X ;  /* 0x0000000000057919 */ /* 0x000ee20000002500 */
[----:B------:R-:W-:Y:S01]  /*0370*/  UMOV UR9, 0x400 ;  /* 0x0000040000097882 */ /* 0x000fe20000000000 */
[----:B------:R-:W4:Y:S05]  /*0380*/  LDCU.128 UR12, c[0x0][0x380] ;  /* 0x00007000ff0c77ac */ /* 0x000f2a0008000c00 */
[----:B------:R-:W5:Y:S01]  /*0390*/  S2UR UR4, SR_CgaCtaId ;  /* 0x00000000000479c3 */ /* 0x000f620000008800 */
[----:B-12---:R-:W-:-:S05]  /*03a0*/  VIADD R0, R7, 0x7f ;  /* 0x0000007f07007836 */ /* 0x006fca0000000000 */
[----:B------:R-:W-:Y:S01]  /*03b0*/  SHF.R.S32.HI R3, RZ, 0x1f, R0 ;  /* 0x0000001fff037819 */ /* 0x000fe20000011400 */
[----:B-----5:R-:W-:-:S03]  /*03c0*/  ULEA UR9, UR4, UR9, 0x18 ;  /* 0x0000000904097291 */ /* 0x020fc6000f8ec0ff */
[----:B------:R-:W-:Y:S02]  /*03d0*/  LEA.HI R3, R3, R0, RZ, 0x7 ;  /* 0x0000000003037211 */ /* 0x000fe400078f38ff */
[----:B---3--:R-:W-:Y:S02]  /*03e0*/  IABS R12, R5 ;  /* 0x00000005000c7213 */ /* 0x008fe40000000000 */
[----:B------:R-:W-:-:S05]  /*03f0*/  SHF.R.S32.HI R3, RZ, 0x7, R3 ;  /* 0x00000007ff037819 */ /* 0x000fca0000011403 */
[----:B------:R-:W-:-:S05]  /*0400*/  IMAD.SHL.U32 R4, R3, 0x4, RZ ;  /* 0x0000000403047824 */ /* 0x000fca00078e00ff */
[-C--:B------:R-:W-:Y:S02]  /*0410*/  IABS R9, R4.reuse ;  /* 0x0000000400097213 */ /* 0x080fe40000000000 */
[----:B------:R-:W-:Y:S02]  /*0420*/  IABS R13, R4 ;  /* 0x00000004000d7213 */ /* 0x000fe40000000000 */
[----:B------:R-:W1:Y:S08]  /*0430*/  I2F.RP R0, R9 ;  /* 0x0000000900007306 */ /* 0x000e700000209400 */
[----:B-1----:R-:W1:Y:S02]  /*0440*/  MUFU.RCP R0, R0 ;  /* 0x0000000000007308 */ /* 0x002e640000001000 */
[----:B-1----:R-:W-:-:S02]  /*0450*/  VIADD R2, R0, 0xffffffe ;  /* 0x0ffffffe00027836 */ /* 0x002fc40000000000 */
[----:B------:R-:W-:-:S04]  /*0460*/  IMAD.MOV R0, RZ, RZ, -R13 ;  /* 0x000000ffff007224 */ /* 0x000fc800078e0a0d */
[----:B------:R1:W2:Y:S02]  /*0470*/  F2I.FTZ.U32.TRUNC.NTZ R3, R2 ;  /* 0x0000000200037305 */ /* 0x0002a4000021f000 */
[----:B-1----:R-:W-:Y:S02]  /*0480*/  IMAD.MOV.U32 R2, RZ, RZ, RZ ;  /* 0x000000ffff027224 */ /* 0x002fe400078e00ff */
[----:B--2---:R-:W-:-:S04]  /*0490*/  IMAD.MOV R10, RZ, RZ, -R3 ;  /* 0x000000ffff0a7224 */ /* 0x004fc800078e0a03 */
[----:B------:R-:W-:Y:S02]  /*04a0*/  IMAD R11, R10, R9, RZ ;  /* 0x000000090a0b7224 */ /* 0x000fe400078e02ff */
[----:B------:R-:W-:Y:S01]  /*04b0*/  IMAD.MOV.U32 R10, RZ, RZ, R12 ;  /* 0x000000ffff0a7224 */ /* 0x000fe200078e000c */
[----:B------:R-:W-:Y:S01]  /*04c0*/  IABS R12, R7 ;  /* 0x00000007000c7213 */ /* 0x000fe20000000000 */
[----:B------:R-:W-:-:S06]  /*04d0*/  IMAD.HI.U32 R3, R3, R11, R2 ;  /* 0x0000000b03037227 */ /* 0x000fcc00078e0002 */
[----:B------:R-:W-:-:S04]  /*04e0*/  IMAD.HI.U32 R3, R3, R10, RZ ;  /* 0x0000000a03037227 */ /* 0x000fc800078e00ff */
[----:B------:R-:W-:Y:S01]  /*04f0*/  IMAD R0, R3, R0, R10 ;  /* 0x0000000003007224 */ /* 0x000fe200078e020a */
[----:B------:R-:W-:Y:S04]  /*0500*/  BAR.SYNC.DEFER_BLOCKING 0x0 ;  /* 0x0000000000007b1d */ /* 0x000fe80000010000 */
[----:B------:R-:W-:-:S13]  /*0510*/  ISETP.GT.U32.AND P1, PT, R9, R0, PT ;  /* 0x000000000900720c */ /* 0x000fda0003f24070 */
[----:B------:R-:W-:Y:S02]  /*0520*/  @!P1 IMAD.IADD R0, R0, 0x1, -R9 ;  /* 0x0000000100009824 */ /* 0x000fe400078e0a09 */
[----:B------:R-:W-:Y:S01]  /*0530*/  @!P1 VIADD R3, R3, 0x1 ;  /* 0x0000000103039836 */ /* 0x000fe20000000000 */
[----:B------:R-:W-:Y:S02]  /*0540*/  ISETP.NE.AND P1, PT, R4, RZ, PT ;  /* 0x000000ff0400720c */ /* 0x000fe40003f25270 */
[----:B------:R-:W-:Y:S02]  /*0550*/  ISETP.GE.U32.AND P0, PT, R0, R9, PT ;  /* 0x000000090000720c */ /* 0x000fe40003f06070 */
[----:B------:R-:W-:-:S04]  /*0560*/  LOP3.LUT R0, R5, R4, RZ, 0x3c, !PT ;  /* 0x0000000405007212 */ /* 0x000fc800078e3cff */
[----:B------:R-:W-:Y:S01]  /*0570*/  ISETP.GE.AND P2, PT, R0, RZ, PT ;  /* 0x000000ff0000720c */ /* 0x000fe20003f46270 */
[----:B------:R-:W-:-:S06]  /*0580*/  VIADD R0, R6, 0xff ;  /* 0x000000ff06007836 */ /* 0x000fcc0000000000 */
[----:B------:R-:W-:-:S04]  /*0590*/  @P0 VIADD R3, R3, 0x1 ;  /* 0x0000000103030836 */ /* 0x000fc80000000000 */
[----:B------:R-:W-:Y:S01]  /*05a0*/  IMAD.MOV.U32 R2, RZ, RZ, R3 ;  /* 0x000000ffff027224 */ /* 0x000fe200078e0003 */
[----:B------:R-:W-:-:S03]  /*05b0*/  SHF.R.S32.HI R3, RZ, 0x1f, R0 ;  /* 0x0000001fff037819 */ /* 0x000fc60000011400 */
[----:B------:R-:W-:Y:S01]  /*05c0*/  @!P2 IMAD.MOV R2, RZ, RZ, -R2 ;  /* 0x000000ffff02a224 */ /* 0x000fe200078e0a02 */
[----:B------:R-:W-:Y:S02]  /*05d0*/  @!P1 LOP3.LUT R2, RZ, R4, RZ, 0x33, !PT ;  /* 0x00000004ff029212 */ /* 0x000fe400078e33ff */
[----:B------:R-:W-:-:S03]  /*05e0*/  LEA.HI R3, R3, R0, RZ, 0x8 ;  /* 0x0000000003037211 */ /* 0x000fc600078f40ff */
[----:B------:R-:W-:Y:S02]  /*05f0*/  IMAD.SHL.U32 R15, R2, 0x4, RZ ;  /* 0x00000004020f7824 */ /* 0x000fe400078e00ff */
[----:B------:R-:W-:-:S03]  /*0600*/  IMAD.MOV R2, RZ, RZ, -R2 ;  /* 0x000000ffff027224 */ /* 0x000fc600078e0a02 */
[----:B------:R-:W-:Y:S01]  /*0610*/  LEA.HI.SX32 R3, R3, -R15, 0x18 ;  /* 0x8000000f03037211 */ /* 0x000fe200078fc2ff */
[----:B------:R-:W-:Y:S02]  /*0620*/  IMAD R16, R4, R2, R5 ;  /* 0x0000000204107224 */ /* 0x000fe400078e0205 */
[----:B------:R-:W-:Y:S01]  /*0630*/  IMAD.MOV.U32 R2, RZ, RZ, RZ ;  /* 0x000000ffff027224 */ /* 0x000fe200078e00ff */
[----:B------:R-:W-:Y:S02]  /*0640*/  VIMNMX R17, PT, PT, R3, 0x4, PT ;  /* 0x0000000403117848 */ /* 0x000fe40003fe0100 */
[----:B------:R-:W-:Y:S02]  /*0650*/  IABS R4, R16 ;  /* 0x0000001000047213 */ /* 0x000fe40000000000 */
[-C--:B------:R-:W-:Y:S02]  /*0660*/  IABS R11, R17.reuse ;  /* 0x00000011000b7213 */ /* 0x080fe40000000000 */
[----:B------:R-:W-:-:S02]  /*0670*/  IABS R9, R17 ;  /* 0x0000001100097213 */ /* 0x000fc40000000000 */
[----:B------:R-:W1:Y:S08]  /*0680*/  I2F.RP R0, R11 ;  /* 0x0000000b00007306 */ /* 0x000e700000209400 */
[----:B-1----:R-:W1:Y:S02]  /*0690*/  MUFU.RCP R0, R0 ;  /* 0x0000000000007308 */ /* 0x002e640000001000 */
[----:B-1----:R-:W-:Y:S01]  /*06a0*/  VIADD R3, R0, 0xffffffe ;  /* 0x0ffffffe00037836 */ /* 0x002fe20000000000 */
[----:B------:R-:W-:-:S05]  /*06b0*/  IABS R0, R6 ;  /* 0x0000000600007213 */ /* 0x000fca0000000000 */
[----:B------:R-:W1:Y:S02]  /*06c0*/  F2I.FTZ.U32.TRUNC.NTZ R3, R3 ;  /* 0x0000000300037305 */ /* 0x000e64000021f000 */
[----:B-1----:R-:W-:-:S04]  /*06d0*/  IMAD.MOV R10, RZ, RZ, -R3 ;  /* 0x000000ffff0a7224 */ /* 0x002fc800078e0a03 */
[----:B------:R-:W-:-:S04]  /*06e0*/  IMAD R5, R10, R11, RZ ;  /* 0x0000000b0a057224 */ /* 0x000fc800078e02ff */
[----:B------:R-:W-:-:S04]  /*06f0*/  IMAD.HI.U32 R2, R3, R5, R2 ;  /* 0x0000000503027227 */ /* 0x000fc800078e0002 */
[----:B------:R-:W-:Y:S02]  /*0700*/  IMAD.MOV.U32 R5, RZ, RZ, R4 ;  /* 0x000000ffff057224 */ /* 0x000fe400078e0004 */
[----:B------:R-:W-:Y:S02]  /*0710*/  IMAD.MOV.U32 R3, RZ, RZ, R12 ;  /* 0x000000ffff037224 */ /* 0x000fe400078e000c */
[----:B------:R-:W-:Y:S02]  /*0720*/  IMAD.MOV R4, RZ, RZ, -R9 ;  /* 0x000000ffff047224 */ /* 0x000fe400078e0a09 */
[----:B------:R-:W-:Y:S01]  /*0730*/  IMAD.HI.U32 R2, R2, R5, RZ ;  /* 0x0000000502027227 */ /* 0x000fe200078e00ff */
[----:B------:R-:W1:Y:S03]  /*0740*/  I2F.RP R9, R3 ;  /* 0x0000000300097306 */ /* 0x000e660000209400 */
[----:B------:R-:W-:-:S05]  /*0750*/  IMAD R4, R2, R4, R5 ;  /* 0x0000000402047224 */ /* 0x000fca00078e0205 */
[----:B------:R-:W-:Y:S01]  /*0760*/  ISETP.GT.U32.AND P1, PT, R11, R4, PT ;  /* 0x000000040b00720c */ /* 0x000fe20003f24070 */
[----:B------:R-:W2:Y:S08]  /*0770*/  I2F.RP R5, R0 ;  /* 0x0000000000057306 */ /* 0x000eb00000209400 */
[----:B-1----:R-:W1:Y:S04]  /*0780*/  MUFU.RCP R9, R9 ;  /* 0x0000000900097308 */ /* 0x002e680000001000 */
[----:B------:R-:W-:-:S02]  /*0790*/  @!P1 IMAD.IADD R4, R4, 0x1, -R11 ;  /* 0x0000000104049824 */ /* 0x000fc400078e0a0b */
[----:B------:R-:W-:Y:S01]  /*07a0*/  @!P1 VIADD R2, R2, 0x1 ;  /* 0x0000000102029836 */ /* 0x000fe20000000000 */
[----:B------:R-:W-:Y:S01]  /*07b0*/  ISETP.NE.AND P1, PT, R17, RZ, PT ;  /* 0x000000ff1100720c */ /* 0x000fe20003f25270 */
[----:B--2---:R-:W2:Y:S01]  /*07c0*/  MUFU.RCP R5, R5 ;  /* 0x0000000500057308 */ /* 0x004ea20000001000 */
[----:B------:R-:W-:Y:S02]  /*07d0*/  ISETP.GE.U32.AND P0, PT, R4, R11, PT ;  /* 0x0000000b0400720c */ /* 0x000fe40003f06070 */
[----:B------:R-:W-:-:S04]  /*07e0*/  LOP3.LUT R4, R16, R17, RZ, 0x3c, !PT ;  /* 0x0000001110047212 */ /* 0x000fc800078e3cff */
[----:B------:R-:W-:Y:S01]  /*07f0*/  ISETP.GE.AND P2, PT, R4, RZ, PT ;  /* 0x000000ff0400720c */ /* 0x000fe20003f46270 */
[----:B-1----:R-:W-:Y:S01]  /*0800*/  VIADD R10, R9, 0xffffffe ;  /* 0x0ffffffe090a7836 */ /* 0x002fe20000000000 */
[----:B------:R-:W-:-:S03]  /*0810*/  SHF.R.U32.HI R9, RZ, 0x5, R8 ;  /* 0x00000005ff097819 */ /* 0x000fc60000011608 */
[----:B------:R-:W1:Y:S02]  /*0820*/  F2I.FTZ.U32.TRUNC.NTZ R11, R10 ;  /* 0x0000000a000b7305 */ /* 0x000e64000021f000 */
[----:B------:R-:W-:Y:S01]  /*0830*/  @P0 VIADD R2, R2, 0x1 ;  /* 0x0000000102020836 */ /* 0x000fe20000000000 */
[----:B------:R-:W-:Y:S01]  /*0840*/  SGXT.U32 R9, R9, 0x2 ;  /* 0x000000020909781a */ /* 0x000fe20000000000 */
[----:B--2---:R-:W-:-:S04]  /*0850*/  VIADD R4, R5, 0xffffffe ;  /* 0x0ffffffe05047836 */ /* 0x004fc80000000000 */
[----:B------:R-:W-:Y:S01]  /*0860*/  @!P2 IMAD.MOV R2, RZ, RZ, -R2 ;  /* 0x000000ffff02a224 */ /* 0x000fe200078e0a02 */
[----:B------:R-:W-:Y:S01]  /*0870*/  @!P1 LOP3.LUT R2, RZ, R17, RZ, 0x33, !PT ;  /* 0x00000011ff029212 */ /* 0x000fe200078e33ff */
[----:B------:R2:W3:Y:S04]  /*0880*/  F2I.FTZ.U32.TRUNC.NTZ R5, R4 ;  /* 0x0000000400057305 */ /* 0x0004e8000021f000 */
[----:B------:R-:W-:Y:S02]  /*0890*/  IMAD.SHL.U32 R196, R2, 0x80, RZ ;  /* 0x0000008002c47824 */ /* 0x000fe400078e00ff */
[--C-:B-1----:R-:W-:Y:S02]  /*08a0*/  IMAD.MOV R10, RZ, RZ, -R11.reuse ;  /* 0x000000ffff0a7224 */ /* 0x102fe400078e0a0b */
[----:B------:R-:W-:Y:S01]  /*08b0*/  IMAD.MOV R2, RZ, RZ, -R2 ;  /* 0x000000ffff027224 */ /* 0x000fe200078e0a02 */
[----:B------:R-:W-:Y:S01]  /*08c0*/  LOP3.LUT R9, R196, R9, RZ, 0xfc, !PT ;  /* 0x00000009c4097212 */ /* 0x000fe200078efcff */
[----:B------:R-:W-:Y:S01]  /*08d0*/  IMAD R13, R10, R3, RZ ;  /* 0x000000030a0d7224 */ /* 0x000fe200078e02ff */
[----:B--2---:R-:W-:Y:S01]  /*08e0*/  SHF.R.U32.HI R4, RZ, 0x5, R8 ;  /* 0x00000005ff047819 */ /* 0x004fe20000011608 */
[----:B------:R-:W-:Y:S01]  /*08f0*/  IMAD.MOV.U32 R10, RZ, RZ, RZ ;  /* 0x000000ffff0a7224 */ /* 0x000fe200078e00ff */
[----:B------:R-:W-:Y:S01]  /*0900*/  LOP3.LUT R18, R9, 0x4, RZ, 0xfc, !PT ;  /* 0x0000000409127812 */ /* 0x000fe200078efcff */
[----:B------:R-:W-:Y:S01]  /*0910*/  IMAD R2, R17, R2, R16 ;  /* 0x0000000211027224 */ /* 0x000fe200078e0210 */
[----:B------:R-:W-:Y:S01]  /*0920*/  R2UR UR6, R4 ;  /* 0x00000000040672ca */ /* 0x000fe200000e0000 */
[----:B------:R-:W-:Y:S01]  /*0930*/  IMAD.HI.U32 R11, R11, R13, R10 ;  /* 0x0000000d0b0b7227 */ /* 0x000fe200078e000a */
[----:B------:R-:W-:-:S02]  /*0940*/  IABS R14, R18 ;  /* 0x00000012000e7213 */ /* 0x000fc40000000000 */
[C---:B------:R-:W-:Y:S01]  /*0950*/  LOP3.LUT R19, R9.reuse, 0x8, RZ, 0xfc, !PT ;  /* 0x0000000809137812 */ /* 0x040fe200078efcff */
[--C-:B---3--:R-:W-:Y:S01]  /*0960*/  IMAD.MOV R13, RZ, RZ, -R5.reuse ;  /* 0x000000ffff0d7224 */ /* 0x108fe200078e0a05 */
[----:B------:R-:W-:Y:S01]  /*0970*/  LOP3.LUT R17, R9, 0xc, RZ, 0xfc, !PT ;  /* 0x0000000c09117812 */ /* 0x000fe200078efcff */
[----:B------:R-:W-:Y:S01]  /*0980*/  IMAD.HI.U32 R10, R11, R14, RZ ;  /* 0x0000000e0b0a7227 */ /* 0x000fe200078e00ff */
[----:B------:R-:W-:Y:S02]  /*0990*/  IABS R42, R19 ;  /* 0x00000013002a7213 */ /* 0x000fe40000000000 */
[----:B------:R-:W-:Y:S01]  /*09a0*/  ISETP.GE.AND P0, PT, R19, RZ, PT ;  /* 0x000000ff1300720c */ /* 0x000fe20003f06270 */
[----:B------:R-:W-:Y:S01]  /*09b0*/  IMAD R13, R13, R0, RZ ;  /* 0x000000000d0d7224 */ /* 0x000fe200078e02ff */
[----:B------:R-:W-:Y:S01]  /*09c0*/  LOP3.LUT R19, R9, 0x10, RZ, 0xfc, !PT ;  /* 0x0000001009137812 */ /* 0x000fe200078efcff */
[----:B------:R-:W-:Y:S01]  /*09d0*/  IMAD.MOV.U32 R4, RZ, RZ, RZ ;  /* 0x000000ffff047224 */ /* 0x000fe200078e00ff */
[----:B------:R-:W-:Y:S01]  /*09e0*/  IABS R44, R17 ;  /* 0x00000011002c7213 */ /* 0x000fe20000000000 */
[----:B------:R-:W-:Y:S01]  /*09f0*/  IMAD.MOV R10, RZ, RZ, -R10 ;  /* 0x000000ffff0a7224 */ /* 0x000fe200078e0a0a */
[----:B------:R-:W-:Y:S01]  /*0a00*/  IABS R46, R19 ;  /* 0x00000013002e7213 */ /* 0x000fe20000000000 */
[----:B------:R-:W-:Y:S01]  /*0a10*/  IMAD.HI.U32 R4, R5, R13, R4 ;  /* 0x0000000d05047227 */ /* 0x000fe200078e0004 */
[----:B------:R-:W-:-:S02]  /*0a20*/  LOP3.LUT R21, R9, 0x18, RZ, 0xfc, !PT ;  /* 0x0000001809157812 */ /* 0x000fc400078efcff */
[----:B------:R-:W-:Y:S01]  /*0a30*/  LOP3.LUT R20, R9, 0x14, RZ, 0xfc, !PT ;  /* 0x0000001409147812 */ /* 0x000fe200078efcff */
[----:B------:R-:W-:Y:S01]  /*0a40*/  IMAD R13, R3, R10, R14 ;  /* 0x0000000a030d7224 */ /* 0x000fe200078e020e */
[----:B------:R-:W-:Y:S01]  /*0a50*/  IABS R66, R21 ;  /* 0x0000001500427213 */ /* 0x000fe20000000000 */
[----:B------:R-:W-:Y:S01]  /*0a60*/  VIADD R64, R196, UR6 ;  /* 0x00000006c4407c36 */ /* 0x000fe20008000000 */
[----:B------:R-:W-:Y:S01]  /*0a70*/  IABS R50, R20 ;  /* 0x0000001400327213 */ /* 0x000fe20000000000 */
[----:B------:R-:W-:Y:S01]  /*0a80*/  IMAD.HI.U32 R5, R11, R44, RZ ;  /* 0x0000002c0b057227 */ /* 0x000fe200078e00ff */
[----:B------:R-:W-:Y:S02]  /*0a90*/  ISETP.GT.U32.AND P1, PT, R3, R13, PT ;  /* 0x0000000d0300720c */ /* 0x000fe40003f24070 */
[C---:B------:R-:W-:Y:S01]  /*0aa0*/  LOP3.LUT R23, R9.reuse, 0x20, RZ, 0xfc, !PT ;  /* 0x0000002009177812 */ /* 0x040fe200078efcff */
[----:B------:R-:W-:Y:S01]  /*0ab0*/  VIADD R22, R64, 0x1c ;  /* 0x0000001c40167836 */ /* 0x000fe20000000000 */
[----:B------:R-:W-:Y:S01]  /*0ac0*/  LOP3.LUT R24, R9, 0x24, RZ, 0xfc, !PT ;  /* 0x0000002409187812 */ /* 0x000fe200078efcff */
[----:B------:R-:W-:Y:S01]  /*0ad0*/  IMAD.HI.U32 R10, R11, R46, RZ ;  /* 0x0000002e0b0a7227 */ /* 0x000fe200078e00ff */
[----:B------:R-:W-:-:S02]  /*0ae0*/  IABS R72, R23 ;  /* 0x0000001700487213 */ /* 0x000fc40000000000 */
[----:B------:R-:W-:Y:S01]  /*0af0*/  IABS R16, R22 ;  /* 0x0000001600107213 */ /* 0x000fe20000000000 */
[----:B------:R-:W-:Y:S01]  /*0b00*/  IMAD.MOV R5, RZ, RZ, -R5 ;  /* 0x000000ffff057224 */ /* 0x000fe200078e0a05 */
[C---:B------:R-:W-:Y:S01]  /*0b10*/  LOP3.LUT R26, R9.reuse, 0x2c, RZ, 0xfc, !PT ;  /* 0x0000002c091a7812 */ /* 0x040fe200078efcff */
[----:B------:R-:W-:Y:S01]  /*0b20*/  IMAD.MOV R10, RZ, RZ, -R10 ;  /* 0x000000ffff0a7224 */ /* 0x000fe200078e0a0a */
[----:B------:R-:W-:Y:S01]  /*0b30*/  LOP3.LUT R27, R9, 0x30, RZ, 0xfc, !PT ;  /* 0x00000030091b7812 */ /* 0x000fe200078efcff */
[----:B------:R-:W-:Y:S01]  /*0b40*/  @!P1 IMAD.IADD R13, R13, 0x1, -R3 ;  /* 0x000000010d0d9824 */ /* 0x000fe200078e0a03 */
[----:B------:R-:W-:Y:S01]  /*0b50*/  IABS R74, R26 ;  /* 0x0000001a004a7213 */ /* 0x000fe20000000000 */
[----:B------:R-:W-:Y:S01]  /*0b60*/  IMAD R44, R3, R5, R44 ;  /* 0x00000005032c7224 */ /* 0x000fe200078e022c */
[----:B------:R-:W-:Y:S01]  /*0b70*/  LOP3.LUT R25, R9, 0x28, RZ, 0xfc, !PT ;  /* 0x0000002809197812 */ /* 0x000fe200078efcff */
[----:B------:R-:W-:Y:S01]  /*0b80*/  IMAD.HI.U32 R14, R11, R66, RZ ;  /* 0x000000420b0e7227 */ /* 0x000fe200078e00ff */
[----:B------:R-:W-:-:S02]  /*0b90*/  ISETP.GT.U32.AND P2, PT, R3, R13, PT ;  /* 0x0000000d0300720c */ /* 0x000fc40003f44070 */
[C---:B------:R-:W-:Y:S01]  /*0ba0*/  ISETP.GT.U32.AND P1, PT, R3.reuse, R44, PT ;  /* 0x0000002c0300720c */ /* 0x040fe20003f24070 */
[----:B------:R-:W-:Y:S01]  /*0bb0*/  IMAD R46, R3, R10, R46 ;  /* 0x0000000a032e7224 */ /* 0x000fe200078e022e */
[----:B------:R-:W-:Y:S01]  /*0bc0*/  IABS R76, R27 ;  /* 0x0000001b004c7213 */ /* 0x000fe20000000000 */
[----:B------:R-:W-:Y:S01]  /*0bd0*/  IMAD.IADD R2, R15, 0x1, R2 ;  /* 0x000000010f027824 */ /* 0x000fe200078e0202 */
[----:B------:R-:W-:Y:S01]  /*0be0*/  ISETP.GE.AND P4, PT, R18, RZ, PT ;  /* 0x000000ff1200720c */ /* 0x000fe20003f86270 */
[----:B------:R-:W-:Y:S01]  /*0bf0*/  IMAD.HI.U32 R15, R11, R16, RZ ;  /* 0x000000100b0f7227 */ /* 0x000fe200078e00ff */
[----:B------:R-:W-:Y:S02]  /*0c00*/  ISETP.GT.U32.AND P6, PT, R3, R46, PT ;  /* 0x0000002e0300720c */ /* 0x000fe40003fc4070 */
[----:B------:R-:W-:Y:S01]  /*0c10*/  IABS R18, R25 ;  /* 0x0000001900127213 */ /* 0x000fe20000000000 */
[----:B------:R-:W-:Y:S01]  /*0c20*/  IMAD.MOV R14, RZ, RZ, -R14 ;  /* 0x000000ffff0e7224 */ /* 0x000fe200078e0a0e */
[----:B------:R-:W-:Y:S01]  /*0c30*/  LOP3.LUT R28, R9, 0x34, RZ, 0xfc, !PT ;  /* 0x00000034091c7812 */ /* 0x000fe200078efcff */
[----:B------:R-:W-:Y:S01]  /*0c40*/  IMAD.HI.U32 R12, R11, R42, RZ ;  /* 0x0000002a0b0c7227 */ /* 0x000fe200078e00ff */
[----:B------:R-:W-:-:S02]  /*0c50*/  LOP3.LUT R29, R9, 0x38, RZ, 0xfc, !PT ;  /* 0x00000038091d7812 */ /* 0x000fc400078efcff */
[C---:B------:R-:W-:Y:S01]  /*0c60*/  LOP3.LUT R32, R9.reuse, 0x44, RZ, 0xfc, !PT ;  /* 0x0000004409207812 */ /* 0x040fe200078efcff */
[----:B------:R-:W-:Y:S01]  /*0c70*/  IMAD.MOV R15, RZ, RZ, -R15 ;  /* 0x000000ffff0f7224 */ /* 0x000fe200078e0a0f */
[----:B------:R-:W-:Y:S01]  /*0c80*/  LOP3.LUT R31, R9, 0x40, RZ, 0xfc, !PT ;  /* 0x00000040091f7812 */ /* 0x000fe200078efcff */
[----:B------:R-:W-:Y:S01]  /*0c90*/  IMAD R66, R3, R14, R66 ;  /* 0x0000000e03427224 */ /* 0x000fe200078e0242 */
[----:B------:R-:W-:Y:S01]  /*0ca0*/  IABS R70, R32 ;  /* 0x0000002000467213 */ /* 0x000fe20000000000 */
[----:B------:R-:W-:Y:S01]  /*0cb0*/  IMAD.MOV R12, RZ, RZ, -R12 ;  /* 0x000000ffff0c7224 */ /* 0x000fe200078e0a0c */
[----:B------:R-:W-:Y:S01]  /*0cc0*/  LOP3.LUT R33, R9, 0x48, RZ, 0xfc, !PT ;  /* 0x0000004809217812 */ /* 0x000fe200078efcff */
[----:B------:R-:W-:Y:S01]  /*0cd0*/  IMAD R69, R3, R15, R16 ;  /* 0x0000000f03457224 */ /* 0x000fe200078e0210 */
[----:B------:R-:W-:Y:S01]  /*0ce0*/  IABS R16, R24 ;  /* 0x0000001800107213 */ /* 0x000fe20000000000 */
[--C-:B------:R-:W-:Y:S01]  /*0cf0*/  @!P2 IMAD.IADD R13, R13, 0x1, -R3.reuse ;  /* 0x000000010d0da824 */ /* 0x100fe200078e0a03 */
[C---:B------:R-:W-:Y:S01]  /*0d00*/  ISETP.GT.U32.AND P2, PT, R3.reuse, R66, PT ;  /* 0x000000420300720c */ /* 0x040fe20003f44070 */
[----:B------:R-:W-:Y:S01]  /*0d10*/  IMAD R42, R3, R12, R42 ;  /* 0x0000000c032a7224 */ /* 0x000fe200078e022a */
[----:B------:R-:W-:Y:S01]  /*0d20*/  LOP3.LUT R34, R9, 0x4c, RZ, 0xfc, !PT ;  /* 0x0000004c09227812 */ /* 0x000fe200078efcff */
[----:B------:R-:W-:Y:S01]  /*0d30*/  @!P1 IMAD.IADD R44, R44, 0x1, -R3 ;  /* 0x000000012c2c9824 */ /* 0x000fe200078e0a03 */
[----:B------:R-:W-:Y:S01]  /*0d40*/  ISETP.GT.U32.AND P1, PT, R3, R69, PT ;  /* 0x000000450300720c */ /* 0x000fe20003f24070 */
[----:B------:R-:W-:Y:S01]  /*0d50*/  IMAD.HI.U32 R12, R11, R50, RZ ;  /* 0x000000320b0c7227 */ /* 0x000fe200078e00ff */
[----:B------:R-:W-:-:S02]  /*0d60*/  ISETP.GT.U32.AND P3, PT, R3, R42, PT ;  /* 0x0000002a0300720c */ /* 0x000fc40003f64070 */
[----:B------:R-:W-:Y:S01]  /*0d70*/  IABS R68, R34 ;  /* 0x0000002200447213 */ /* 0x000fe20000000000 */
[--C-:B------:R-:W-:Y:S01]  /*0d80*/  @!P6 IMAD.IADD R46, R46, 0x1, -R3.reuse ;  /* 0x000000012e2ee824 */ /* 0x100fe200078e0a03 */
[----:B------:R-:W-:Y:S01]  /*0d90*/  ISETP.GT.U32.AND P6, PT, R3, R44, PT ;  /* 0x0000002c0300720c */ /* 0x000fe20003fc4070 */
[----:B------:R-:W-:Y:S01]  /*0da0*/  IMAD.MOV R12, RZ, RZ, -R12 ;  /* 0x000000ffff0c7224 */ /* 0x000fe200078e0a0c */
[C---:B------:R-:W-:Y:S01]  /*0db0*/  LOP3.LUT R90, R9.reuse, 0x54, RZ, 0xfc, !PT ;  /* 0x00000054095a7812 */ /* 0x040fe200078efcff */
[--C-:B------:R-:W-:Y:S01]  /*0dc0*/  @!P2 IMAD.IADD R66, R66, 0x1, -R3.reuse ;  /* 0x000000014242a824 */ /* 0x100fe200078e0a03 */
[----:B------:R-:W-:Y:S01]  /*0dd0*/  LOP3.LUT R89, R9, 0x50, RZ, 0xfc, !PT ;  /* 0x0000005009597812 */ /* 0x000fe200078efcff */
[----:B------:R-:W-:Y:S01]  /*0de0*/  IMAD.HI.U32 R5, R11, R72, RZ ;  /* 0x000000480b057227 */ /* 0x000fe200078e00ff */
[----:B------:R-:W-:Y:S02]  /*0df0*/  IABS R58, R90 ;  /* 0x0000005a003a7213 */ /* 0x000fe40000000000 */
[----:B------:R-:W-:Y:S01]  /*0e00*/  LOP3.LUT R87, R9, 0x58, RZ, 0xfc, !PT ;  /* 0x0000005809577812 */ /* 0x000fe200078efcff */
[----:B------:R-:W-:Y:S01]  /*0e10*/  IMAD R50, R3, R12, R50 ;  /* 0x0000000c03327224 */ /* 0x000fe200078e0232 */
[----:B------:R-:W-:Y:S01]  /*0e20*/  LOP3.LUT R85, R9, 0x60, RZ, 0xfc, !PT ;  /* 0x0000006009557812 */ /* 0x000fe200078efcff */
[----:B------:R-:W-:Y:S01]  /*0e30*/  @!P1 IMAD.IADD R69, R69, 0x1, -R3 ;  /* 0x0000000145459824 */ /* 0x000fe200078e0a03 */
[----:B------:R-:W-:Y:S01]  /*0e40*/  ISETP.GT.U32.AND P1, PT, R3, R66, PT ;  /* 0x000000420300720c */ /* 0x000fe20003f24070 */
[----:B------:R-:W-:Y:S01]  /*0e50*/  IMAD.HI.U32 R10, R11, R16, RZ ;  /* 0x000000100b0a7227 */ /* 0x000fe200078e00ff */
[----:B------:R-:W-:-:S02]  /*0e60*/  LOP3.LUT R86, R9, 0x64, RZ, 0xfc, !PT ;  /* 0x0000006409567812 */ /* 0x000fc400078efcff */
[----:B------:R-:W-:Y:S01]  /*0e70*/  LOP3.LUT R81, R9, 0x68, RZ, 0xfc, !PT ;  /* 0x0000006809517812 */ /* 0x000fe200078efcff */
[----:B------:R-:W-:Y:S01]  /*0e80*/  IMAD.MOV R14, RZ, RZ, -R5 ;  /* 0x000000ffff0e7224 */ /* 0x000fe200078e0a05 */
[----:B------:R-:W-:Y:S01]  /*0e90*/  IABS R52, R86 ;  /* 0x0000005600347213 */ /* 0x000fe20000000000 */
[----:B------:R-:W-:Y:S01]  /*0ea0*/  IMAD.HI.U32 R5, R11, R74, RZ ;  /* 0x0000004a0b057227 */ /* 0x000fe200078e00ff */
[----:B------:R-:W-:Y:S02]  /*0eb0*/  IABS R60, R81 ;  /* 0x00000051003c7213 */ /* 0x000fe40000000000 */
[----:B------:R-:W-:Y:S01]  /*0ec0*/  LOP3.LUT R80, R9, 0x6c, RZ, 0xfc, !PT ;  /* 0x0000006c09507812 */ /* 0x000fe200078efcff */
[--C-:B------:R-:W-:Y:S01]  /*0ed0*/  @!P3 IMAD.IADD R42, R42, 0x1, -R3.reuse ;  /* 0x000000012a2ab824 */ /* 0x100fe200078e0a03 */
[C---:B------:R-:W-:Y:S01]  /*0ee0*/  ISETP.GT.U32.AND P3, PT, R3.reuse, R50, PT ;  /* 0x000000320300720c */ /* 0x040fe20003f64070 */
[----:B------:R-:W-:Y:S01]  /*0ef0*/  @!P6 IMAD.IADD R44, R44, 0x1, -R3 ;  /* 0x000000012c2ce824 */ /* 0x000fe200078e0a03 */
[C---:B------:R-:W-:Y:S01]  /*0f00*/  ISETP.GT.U32.AND P6, PT, R3.reuse, R69, PT ;  /* 0x000000450300720c */ /* 0x040fe20003fc4070 */
[----:B------:R-:W-:Y:S01]  /*0f10*/  IMAD.MOV R73, RZ, RZ, -R10 ;  /* 0x000000ffff497224 */ /* 0x000fe200078e0a0a */
[----:B------:R-:W-:Y:S01]  /*0f20*/  ISETP.GT.U32.AND P5, PT, R3, R42, PT ;  /* 0x0000002a0300720c */ /* 0x000fe20003fa4070 */
[----:B------:R-:W-:Y:S01]  /*0f30*/  IMAD.HI.U32 R10, R11, R76, RZ ;  /* 0x0000004c0b0a7227 */ /* 0x000fe200078e00ff */
[----:B------:R-:W-:-:S02]  /*0f40*/  IABS R54, R80 ;  /* 0x0000005000367213 */ /* 0x000fc40000000000 */
[C---:B------:R-:W-:Y:S01]  /*0f50*/  LOP3.LUT R88, R9.reuse, 0x70, RZ, 0xfc, !PT ;  /* 0x0000007009587812 */ /* 0x040fe200078efcff */
[----:B------:R-:W-:Y:S01]  /*0f60*/  IMAD.MOV R5, RZ, RZ, -R5 ;  /* 0x000000ffff057224 */ /* 0x000fe200078e0a05 */
[----:B------:R-:W-:Y:S01]  /*0f70*/  LOP3.LUT R82, R9, 0x74, RZ, 0xfc, !PT ;  /* 0x0000007409527812 */ /* 0x000fe200078efcff */
[----:B------:R-:W-:Y:S01]  /*0f80*/  IMAD R72, R3, R14, R72 ;  /* 0x0000000e03487224 */ /* 0x000fe200078e0248 */
[----:B------:R-:W-:Y:S01]  /*0f90*/  IABS R14, R28 ;  /* 0x0000001c000e7213 */ /* 0x000fe20000000000 */
[----:B------:R-:W-:Y:S01]  /*0fa0*/  VIADD R30, R64, 0x3c ;  /* 0x0000003c401e7836 */ /* 0x000fe20000000000 */
[----:B------:R-:W-:Y:S01]  /*0fb0*/  IABS R62, R82 ;  /* 0x00000052003e7213 */ /* 0x000fe20000000000 */
[----:B------:R-:W-:-:S03]  /*0fc0*/  IMAD.HI.U32 R12, R11, R18, RZ ;  /* 0x000000120b0c7227 */ /* 0x000fc600078e00ff */
[----:B------:R-:W-:Y:S01]  /*0fd0*/  IABS R78, R30 ;  /* 0x0000001e004e7213 */ /* 0x000fe20000000000 */
[C---:B------:R-:W-:Y:S01]  /*0fe0*/  IMAD R73, R3.reuse, R73, R16 ;  /* 0x0000004903497224 */ /* 0x040fe200078e0210 */
[----:B------:R-:W-:Y:S01]  /*0ff0*/  IABS R16, R29 ;  /* 0x0000001d00107213 */ /* 0x000fe20000000000 */
[----:B------:R-:W-:Y:S02]  /*1000*/  IMAD.MOV R10, RZ, RZ, -R10 ;  /* 0x000000ffff0a7224 */ /* 0x000fe400078e0a0a */
[C---:B------:R-:W-:Y:S02]  /*1010*/  IMAD R74, R3.reuse, R5, R74 ;  /* 0x00000005034a7224 */ /* 0x040fe400078e024a */
[----:B------:R-:W-:Y:S02]  /*1020*/  IMAD.MOV R12, RZ, RZ, -R12 ;  /* 0x000000ffff0c7224 */ /* 0x000fe400078e0a0c */
[----:B------:R-:W-:Y:S02]  /*1030*/  IMAD R76, R3, R10, R76 ;  /* 0x0000000a034c7224 */ /* 0x000fe400078e024c */
[----:B------:R-:W-:-:S04]  /*1040*/  IMAD.HI.U32 R5, R11, R14, RZ ;  /* 0x0000000e0b057227 */ /* 0x000fc800078e00ff */
[----:B------:R-:W-:Y:S01]  /*1050*/  @!P1 IMAD.IADD R66, R66, 0x1, -R3 ;  /* 0x0000000142429824 */ /* 0x000fe200078e0a03 */
[----:B------:R-:W-:Y:S01]  /*1060*/  ISETP.GT.U32.AND P1, PT, R3, R74, PT ;  /* 0x0000004a0300720c */ /* 0x000fe20003f24070 */
[----:B------:R-:W-:-:S04]  /*1070*/  IMAD.HI.U32 R10, R11, R16, RZ ;  /* 0x000000100b0a7227 */ /* 0x000fc800078e00ff */
[----:B------:R-:W-:Y:S01]  /*1080*/  @!P3 IMAD.IADD R50, R50, 0x1, -R3 ;  /* 0x000000013232b824 */ /* 0x000fe200078e0a03 */
[C---:B------:R-:W-:Y:S01]  /*1090*/  ISETP.GT.U32.AND P3, PT, R3.reuse, R72, PT ;  /* 0x000000480300720c */ /* 0x040fe20003f64070 */
[C---:B------:R-:W-:Y:S02]  /*10a0*/  IMAD R75, R3.reuse, R12, R18 ;  /* 0x0000000c034b7224 */ /* 0x040fe400078e0212 */
[----:B------:R-:W-:Y:S01]  /*10b0*/  IMAD.MOV R5, RZ, RZ, -R5 ;  /* 0x000000ffff057224 */ /* 0x000fe200078e0a05 */
[----:B------:R-:W-:Y:S01]  /*10c0*/  ISETP.GT.U32.AND P2, PT, R3, R50, PT ;  /* 0x000000320300720c */ /* 0x000fe20003f44070 */
[----:B------:R-:W-:Y:S01]  /*10d0*/  @!P6 IMAD.IADD R69, R69, 0x1, -R3 ;  /* 0x000000014545e824 */ /* 0x000fe200078e0a03 */
[----:B------:R-:W-:Y:S01]  /*10e0*/  ISETP.GT.U32.AND P6, PT, R3, R76, PT ;  /* 0x0000004c0300720c */ /* 0x000fe20003fc4070 */
[----:B------:R-:W-:-:S04]  /*10f0*/  IMAD.HI.U32 R12, R11, R78, RZ ;  /* 0x0000004e0b0c7227 */ /* 0x000fc800078e00ff */
[----:B------:R-:W-:Y:S02]  /*1100*/  IMAD.MOV R10, RZ, RZ, -R10 ;  /* 0x000000ffff0a7224 */ /* 0x000fe400078e0a0a */
[C---:B------:R-:W-:Y:S01]  /*1110*/  IMAD R77, R3.reuse, R5, R14 ;  /* 0x00000005034d7224 */ /* 0x040fe200078e020e */
[----:B------:R-:W-:Y:S01]  /*1120*/  IABS R14, R31 ;  /* 0x0000001f000e7213 */ /* 0x000fe20000000000 */
[----:B------:R-:W-:Y:S02]  /*1130*/  IMAD.MOV R5, RZ, RZ, -R12 ;  /* 0x000000ffff057224 */ /* 0x000fe400078e0a0c */
[C---:B------:R-:W-:Y:S01]  /*1140*/  IMAD R12, R3.reuse, R10, R16 ;  /* 0x0000000a030c7224 */ /* 0x040fe200078e0210 */
[----:B------:R-:W-:Y:S01]  /*1150*/  IABS R16, R33 ;  /* 0x0000002100107213 */ /* 0x000fe20000000000 */
[--C-:B------:R-:W-:Y:S02]  /*1160*/  @!P1 IMAD.IADD R74, R74, 0x1, -R3.reuse ;  /* 0x000000014a4a9824 */ /* 0x100fe400078e0a03 */
[--C-:B------:R-:W-:Y:S01]  /*1170*/  @!P6 IMAD.IADD R76, R76, 0x1, -R3.reuse ;  /* 0x000000014c4ce824 */ /* 0x100fe200078e0a03 */
[C---:B------:R-:W-:Y:S01]  /*1180*/  ISETP.GT.U32.AND P1, PT, R3.reuse, R12, PT ;  /* 0x0000000c0300720c */ /* 0x040fe20003f24070 */
[----:B------:R-:W-:Y:S01]  /*1190*/  @!P2 IMAD.IADD R50, R50, 0x1, -R3 ;  /* 0x000000013232a824 */ /* 0x000fe200078e0a03 */
[----:B------:R-:W-:Y:S01]  /*11a0*/  ISETP.GT.U32.AND P6, PT, R3, R74, PT ;  /* 0x0000004a0300720c */ /* 0x000fe20003fc4070 */
[----:B------:R-:W-:Y:S01]  /*11b0*/  IMAD.HI.U32 R10, R11, R70, RZ ;  /* 0x000000460b0a7227 */ /* 0x000fe200078e00ff */
[----:B------:R-:W-:-:S03]  /*11c0*/  ISETP.GT.U32.AND P2, PT, R3, R75, PT ;  /* 0x0000004b0300720c */ /* 0x000fc60003f44070 */
[----:B------:R-:W-:Y:S02]  /*11d0*/  IMAD.MOV R10, RZ, RZ, -R10 ;  /* 0x000000ffff0a7224 */ /* 0x000fe400078e0a0a */
[C---:B------:R-:W-:Y:S02]  /*11e0*/  IMAD R78, R3.reuse, R5, R78 ;  /* 0x00000005034e7224 */ /* 0x040fe400078e024e */
[----:B------:R-:W-:Y:S02]  /*11f0*/  IMAD R70, R3, R10, R70 ;  /* 0x0000000a03467224 */ /* 0x000fe400078e0246 */
[--C-:B------:R-:W-:Y:S01]  /*1200*/  @!P1 IMAD.IADD R12, R12, 0x1, -R3.reuse ;  /* 0x000000010c0c9824 */ /* 0x100fe200078e0a03 */
[----:B------:R-:W-:Y:S01]  /*1210*/  ISETP.GE.AND P1, PT, R17, RZ, PT ;  /* 0x000000ff1100720c */ /* 0x000fe20003f26270 */
[--C-:B------:R-:W-:Y:S02]  /*1220*/  @!P6 IMAD.IADD R74, R74, 0x1, -R3.reuse ;  /* 0x000000014a4ae824 */ /* 0x100fe400078e0a03 */
[----:B------:R-:W-:Y:S01]  /*1230*/  @!P2 IMAD.IADD R75, R75, 0x1, -R3 ;  /* 0x000000014b4ba824 */ /* 0x000fe200078e0a03 */
[----:B------:R-:W-:Y:S01]  /*1240*/  ISETP.GT.U32.AND P6, PT, R3, R12, PT ;  /* 0x0000000c0300720c */ /* 0x000fe20003fc4070 */
[----:B------:R-:W-:-:S03]  /*1250*/  IMAD.HI.U32 R5, R11, R14, RZ ;  /* 0x0000000e0b057227 */ /* 0x000fc600078e00ff */
[----:B------:R-:W-:Y:S01]  /*1260*/  ISETP.GT.U32.AND P2, PT, R3, R75, PT ;  /* 0x0000004b0300720c */ /* 0x000fe20003f44070 */
[----:B------:R-:W-:Y:S02]  /*1270*/  IMAD.MOV R79, RZ, RZ, -R5 ;  /* 0x000000ffff4f7224 */ /* 0x000fe400078e0a05 */
[----:B------:R-:W-:-:S04]  /*1280*/  IMAD.HI.U32 R5, R11, R16, RZ ;  /* 0x000000100b057227 */ /* 0x000fc800078e00ff */
[----:B------:R-:W-:Y:S02]  /*1290*/  IMAD.MOV R5, RZ, RZ, -R5 ;  /* 0x000000ffff057224 */ /* 0x000fe400078e0a05 */
[--C-:B------:R-:W-:Y:S01]  /*12a0*/  @!P6 IMAD.IADD R12, R12, 0x1, -R3.reuse ;  /* 0x000000010c0ce824 */ /* 0x100fe200078e0a03 */
[C---:B------:R-:W-:Y:S01]  /*12b0*/  ISETP.GT.U32.AND P6, PT, R3.reuse, R70, PT ;  /* 0x000000460300720c */ /* 0x040fe20003fc4070 */
[----:B------:R-:W-:Y:S01]  /*12c0*/  IMAD R67, R3, R5, R16 ;  /* 0x0000000503437224 */ /* 0x000fe200078e0210 */
[----:B------:R-:W-:Y:S01]  /*12d0*/  IABS R16, R89 ;  /* 0x0000005900107213 */ /* 0x000fe20000000000 */
[----:B------:R-:W-:Y:S01]  /*12e0*/  @!P2 IMAD.IADD R75, R75, 0x1, -R3 ;  /* 0x000000014b4ba824 */ /* 0x000fe200078e0a03 */
[----:B------:R-:W-:Y:S01]  /*12f0*/  ISETP.GT.U32.AND P2, PT, R3, R78, PT ;  /* 0x0000004e0300720c */ /* 0x000fe20003f44070 */
[----:B------:R-:W-:-:S04]  /*1300*/  IMAD.HI.U32 R5, R11, R68, RZ ;  /* 0x000000440b057227 */ /* 0x000fc800078e00ff */
[----:B------:R-:W-:Y:S02]  /*1310*/  IMAD.MOV R5, RZ, RZ, -R5 ;  /* 0x000000ffff057224 */ /* 0x000fe400078e0a05 */
[C---:B------:R-:W-:Y:S02]  /*1320*/  IMAD R79, R3.reuse, R79, R14 ;  /* 0x0000004f034f7224 */ /* 0x040fe400078e020e */
[--C-:B------:R-:W-:Y:S02]  /*1330*/  @!P6 IMAD.IADD R70, R70, 0x1, -R3.reuse ;  /* 0x000000014646e824 */ /* 0x100fe400078e0a03 */
[C---:B------:R-:W-:Y:S02]  /*1340*/  IMAD R68, R3.reuse, R5, R68 ;  /* 0x0000000503447224 */ /* 0x040fe400078e0244 */
[----:B------:R-:W-:Y:S01]  /*1350*/  @!P2 IMAD.IADD R78, R78, 0x1, -R3 ;  /* 0x000000014e4ea824 */ /* 0x000fe200078e0a03 */
[----:B------:R-:W-:Y:S01]  /*1360*/  ISETP.GT.U32.AND P6, PT, R3, R70, PT ;  /* 0x000000460300720c */ /* 0x000fe20003fc4070 */
[----:B------:R-:W-:-:S03]  /*1370*/  IMAD.HI.U32 R14, R11, R58, RZ ;  /* 0x0000003a0b0e7227 */ /* 0x000fc600078e00ff */
[----:B------:R-:W-:Y:S01]  /*1380*/  ISETP.GT.U32.AND P2, PT, R3, R78, PT ;  /* 0x0000004e0300720c */ /* 0x000fe20003f44070 */
[----:B------:R-:W-:Y:S02]  /*1390*/  IMAD.MOV R14, RZ, RZ, -R14 ;  /* 0x000000ffff0e7224 */ /* 0x000fe400078e0a0e */
[----:B------:R-:W-:-:S04]  /*13a0*/  IMAD.HI.U32 R10, R11, R16, RZ ;  /* 0x000000100b0a7227 */ /* 0x000fc800078e00ff */
[C---:B------:R-:W-:Y:S02]  /*13b0*/  IMAD R58, R3.reuse, R14, R58 ;  /* 0x0000000e033a7224 */ /* 0x040fe400078e023a */
[--C-:B------:R-:W-:Y:S01]  /*13c0*/  @!P6 IMAD.IADD R70, R70, 0x1, -R3.reuse ;  /* 0x000000014646e824 */ /* 0x100fe200078e0a03 */
[C---:B------:R-:W-:Y:S01]  /*13d0*/  ISETP.GT.U32.AND P6, PT, R3.reuse, R68, PT ;  /* 0x000000440300720c */ /* 0x040fe20003fc4070 */
[----:B------:R-:W-:Y:S02]  /*13e0*/  IMAD.MOV R10, RZ, RZ, -R10 ;  /* 0x000000ffff0a7224 */ /* 0x000fe400078e0a0a */
[--C-:B------:R-:W-:Y:S01]  /*13f0*/  @!P2 IMAD.IADD R78, R78, 0x1, -R3.reuse ;  /* 0x000000014e4ea824 */ /* 0x100fe200078e0a03 */
[C---:B------:R-:W-:Y:S01]  /*1400*/  ISETP.GT.U32.AND P2, PT, R3.reuse, R67, PT ;  /* 0x000000430300720c */ /* 0x040fe20003f44070 */
[C---:B------:R-:W-:Y:S01]  /*1410*/  IMAD R63, R3.reuse, R10, R16 ;  /* 0x0000000a033f7224 */ /* 0x040fe200078e0210 */
[----:B------:R-:W-:Y:S01]  /*1420*/  IABS R10, R87 ;  /* 0x00000057000a7213 */ /* 0x000fe20000000000 */
[--C-:B------:R-:W-:Y:S01]  /*1430*/  @!P5 IMAD.IADD R42, R42, 0x1, -R3.reuse ;  /* 0x000000012a2ad824 */ /* 0x100fe200078e0a03 */
[----:B------:R-:W-:Y:S01]  /*1440*/  IABS R16, R85 ;  /* 0x0000005500107213 */ /* 0x000fe20000000000 */
[----:B------:R-:W-:Y:S01]  /*1450*/  @!P3 IMAD.IADD R72, R72, 0x1, -R3 ;  /* 0x000000014848b824 */ /* 0x000fe200078e0a03 */
[----:B------:R-:W-:Y:S01]  /*1460*/  ISETP.GT.U32.AND P5, PT, R3, R46, PT ;  /* 0x0000002e0300720c */ /* 0x000fe20003fa4070 */
[----:B------:R-:W-:Y:S01]  /*1470*/  IMAD.HI.U32 R5, R11, R10, RZ ;  /* 0x0000000a0b057227 */ /* 0x000fe200078e00ff */
[----:B------:R-:W-:-:S03]  /*1480*/  ISETP.GT.U32.AND P3, PT, R3, R73, PT ;  /* 0x000000490300720c */ /* 0x000fc60003f64070 */
[--C-:B------:R-:W-:Y:S01]  /*1490*/  @!P6 IMAD.IADD R68, R68, 0x1, -R3.reuse ;  /* 0x000000014444e824 */ /* 0x100fe200078e0a03 */
[----:B------:R-:W-:Y:S01]  /*14a0*/  ISETP.GT.U32.AND P6, PT, R3, R58, PT ;  /* 0x0000003a0300720c */ /* 0x000fe20003fc4070 */
[----:B------:R-:W-:Y:S02]  /*14b0*/  @!P2 IMAD.IADD R67, R67, 0x1, -R3 ;  /* 0x000000014343a824 */ /* 0x000fe400078e0a03 */
[----:B------:R-:W-:Y:S01]  /*14c0*/  @!P0 IMAD.MOV R42, RZ, RZ, -R42 ;  /* 0x000000ffff2a8224 */ /* 0x000fe200078e0a2a */
[C---:B------:R-:W-:Y:S01]  /*14d0*/  ISETP.GT.U32.AND P0, PT, R3.reuse, R68, PT ;  /* 0x000000440300720c */ /* 0x040fe20003f04070 */
[----:B------:R-:W-:Y:S01]  /*14e0*/  IMAD.MOV R14, RZ, RZ, -R5 ;  /* 0x000000ffff0e7224 */ /* 0x000fe200078e0a05 */
[----:B------:R-:W-:Y:S01]  /*14f0*/  ISETP.GT.U32.AND P2, PT, R3, R67, PT ;  /* 0x000000430300720c */ /* 0x000fe20003f44070 */
[----:B------:R-:W-:-:S04]  /*1500*/  IMAD.HI.U32 R5, R11, R16, RZ ;  /* 0x000000100b057227 */ /* 0x000fc800078e00ff */
[----:B------:R-:W-:Y:S02]  /*1510*/  IMAD.MOV R5, RZ, RZ, -R5 ;  /* 0x000000ffff057224 */ /* 0x000fe400078e0a05 */
[----:B------:R-:W-:Y:S02]  /*1520*/  @!P6 IMAD.IADD R58, R58, 0x1, -R3 ;  /* 0x000000013a3ae824 */ /* 0x000fe400078e0a03 */
[----:B------:R-:W-:Y:S02]  /*1530*/  IMAD R10, R3, R14, R10 ;  /* 0x0000000e030a7224 */ /* 0x000fe400078e020a */
[----:B------:R-:W-:Y:S01]  /*1540*/  IMAD.HI.U32 R14, R11, R52, RZ ;  /* 0x000000340b0e7227 */ /* 0x000fe200078e00ff */
[----:B------:R-:W-:-:S03]  /*1550*/  ISETP.GT.U32.AND P6, PT, R3, R58, PT ;  /* 0x0000003a0300720c */ /* 0x000fc60003fc4070 */
[----:B------:R-:W-:Y:S01]  /*1560*/  IMAD R59, R3, R5, R16 ;  /* 0x00000005033b7224 */ /* 0x000fe200078e0210 */
[----:B------:R-:W-:Y:S01]  /*1570*/  LOP3.LUT R5, R8, 0x7f, RZ, 0xc0, !PT ;  /* 0x0000007f08057812 */ /* 0x000fe200078ec0ff */
[--C-:B------:R-:W-:Y:S01]  /*1580*/  @!P2 IMAD.IADD R67, R67, 0x1, -R3.reuse ;  /* 0x000000014343a824 */ /* 0x100fe200078e0a03 */
[C---:B------:R-:W-:Y:S01]  /*1590*/  ISETP.GT.U32.AND P2, PT, R3.reuse, R63, PT ;  /* 0x0000003f0300720c */ /* 0x040fe20003f44070 */
[----:B------:R-:W-:Y:S01]  /*15a0*/  IMAD.MOV R14, RZ, RZ, -R14 ;  /* 0x000000ffff0e7224 */ /* 0x000fe200078e0a0e */
[----:B------:R-:W-:Y:S01]  /*15b0*/  IABS R16, R88 ;  /* 0x0000005800107213 */ /* 0x000fe20000000000 */
[--C-:B------:R-:W-:Y:S01]  /*15c0*/  @!P0 IMAD.IADD R68, R68, 0x1, -R3.reuse ;  /* 0x0000000144448824 */ /* 0x100fe200078e0a03 */
[C---:B------:R-:W-:Y:S01]  /*15d0*/  ISETP.GT.U32.AND P0, PT, R3.reuse, R59, PT ;  /* 0x0000003b0300720c */ /* 0x040fe20003f04070 */
[----:B------:R-:W-:Y:S01]  /*15e0*/  @!P5 IMAD.IADD R46, R46, 0x1, -R3 ;  /* 0x000000012e2ed824 */ /* 0x000fe200078e0a03 */
[C---:B------:R-:W-:Y:S01]  /*15f0*/  ISETP.GT.U32.AND P5, PT, R3.reuse, R72, PT ;  /* 0x000000480300720c */ /* 0x040fe20003fa4070 */
[----:B------:R-:W-:-:S02]  /*1600*/  IMAD R52, R3, R14, R52 ;  /* 0x0000000e03347224 */ /* 0x000fc400078e0234 */
[--C-:B------:R-:W-:Y:S02]  /*1610*/  @!P6 IMAD.IADD R58, R58, 0x1, -R3.reuse ;  /* 0x000000013a3ae824 */ /* 0x100fe400078e0a03 */
[--C-:B------:R-:W-:Y:S01]  /*1620*/  @!P3 IMAD.IADD R73, R73, 0x1, -R3.reuse ;  /* 0x000000014949b824 */ /* 0x100fe200078e0a03 */
[----:B------:R-:W-:Y:S01]  /*1630*/  ISETP.GT.U32.AND P6, PT, R3, R52, PT ;  /* 0x000000340300720c */ /* 0x000fe20003fc4070 */
[--C-:B------:R-:W-:Y:S01]  /*1640*/  @!P2 IMAD.IADD R63, R63, 0x1, -R3.reuse ;  /* 0x000000013f3fa824 */ /* 0x100fe200078e0a03 */
[C---:B------:R-:W-:Y:S01]  /*1650*/  ISETP.GT.U32.AND P3, PT, R3.reuse, R77, PT ;  /* 0x0000004d0300720c */ /* 0x040fe20003f64070 */
[----:B------:R-:W-:Y:S01]  /*1660*/  @!P1 IMAD.MOV R44, RZ, RZ, -R44 ;  /* 0x000000ffff2c9224 */ /* 0x000fe200078e0a2c */
[----:B------:R-:W-:Y:S01]  /*1670*/  ISETP.GT.U32.AND P2, PT, R3, R10, PT ;  /* 0x0000000a0300720c */ /* 0x000fe20003f44070 */
[--C-:B------:R-:W-:Y:S01]  /*1680*/  @!P0 IMAD.IADD R59, R59, 0x1, -R3.reuse ;  /* 0x000000013b3b8824 */ /* 0x100fe200078e0a03 */
[C---:B------:R-:W-:Y:S01]  /*1690*/  ISETP.GT.U32.AND P1, PT, R3.reuse, R63, PT ;  /* 0x0000003f0300720c */ /* 0x040fe20003f24070 */
[----:B------:R-:W-:Y:S01]  /*16a0*/  @!P5 IMAD.IADD R72, R72, 0x1, -R3 ;  /* 0x000000014848d824 */ /* 0x000fe200078e0a03 */
[----:B------:R-:W-:Y:S01]  /*16b0*/  ISETP.GT.U32.AND P5, PT, R3, R73, PT ;  /* 0x000000490300720c */ /* 0x000fe20003fa4070 */
[----:B------:R-:W-:Y:S01]  /*16c0*/  IMAD.HI.U32 R14, R11, R60, RZ ;  /* 0x0000003c0b0e7227 */ /* 0x000fe200078e00ff */
[----:B------:R-:W-:-:S03]  /*16d0*/  ISETP.GT.U32.AND P0, PT, R3, R59, PT ;  /* 0x0000003b0300720c */ /* 0x000fc60003f04070 */
[--C-:B------:R-:W-:Y:S02]  /*16e0*/  @!P6 IMAD.IADD R52, R52, 0x1, -R3.reuse ;  /* 0x000000013434e824 */ /* 0x100fe400078e0a03 */
[----:B------:R-:W-:Y:S02]  /*16f0*/  IMAD.MOV R14, RZ, RZ, -R14 ;  /* 0x000000ffff0e7224 */ /* 0x000fe400078e0a0e */
[----:B------:R-:W-:Y:S01]  /*1700*/  @!P3 IMAD.IADD R77, R77, 0x1, -R3 ;  /* 0x000000014d4db824 */ /* 0x000fe200078e0a03 */
[----:B------:R-:W-:Y:S01]  /*1710*/  ISETP.GT.U32.AND P6, PT, R3, R52, PT ;  /* 0x000000340300720c */ /* 0x000fe20003fc4070 */
[----:B------:R-:W-:Y:S01]  /*1720*/  IMAD.HI.U32 R15, R11, R54, RZ ;  /* 0x000000360b0f7227 */ /* 0x000fe200078e00ff */
[----:B------:R-:W-:-:S03]  /*1730*/  ISETP.GT.U32.AND P3, PT, R3, R76, PT ;  /* 0x0000004c0300720c */ /* 0x000fc60003f64070 */
[----:B------:R-:W-:Y:S01]  /*1740*/  IMAD R60, R3, R14, R60 ;  /* 0x0000000e033c7224 */ /* 0x000fe200078e023c */
[----:B------:R-:W-:Y:S01]  /*1750*/  IABS R14, R9 ;  /* 0x00000009000e7213 */ /* 0x000fe20000000000 */
[--C-:B------:R-:W-:Y:S01]  /*1760*/  @!P5 IMAD.IADD R73, R73, 0x1, -R3.reuse ;  /* 0x000000014949d824 */ /* 0x100fe200078e0a03 */
[----:B------:R-:W-:Y:S01]  /*1770*/  ISETP.GT.U32.AND P5, PT, R3, R77, PT ;  /* 0x0000004d0300720c */ /* 0x000fe20003fa4070 */
[----:B------:R-:W-:Y:S01]  /*1780*/  @!P1 IMAD.IADD R63, R63, 0x1, -R3 ;  /* 0x000000013f3f9824 */ /* 0x000fe200078e0a03 */
[----:B------:R-:W-:Y:S01]  /*1790*/  ISETP.NE.U32.AND P1, PT, R5, RZ, PT ;  /* 0x000000ff0500720c */ /* 0x000fe20003f25070 */
[----:B------:R-:W-:Y:S02]  /*17a0*/  IMAD.MOV R15, RZ, RZ, -R15 ;  /* 0x000000ffff0f7224 */ /* 0x000fe400078e0a0f */
[----:B------:R-:W-:Y:S01]  /*17b0*/  @!P0 IMAD.IADD R59, R59, 0x1, -R3 ;  /* 0x000000013b3b8824 */ /* 0x000fe200078e0a03 */
[----:B------:R-:W-:Y:S01]  /*17c0*/  ISETP.GT.U32.AND P0, PT, R3, R60, PT ;  /* 0x0000003c0300720c */ /* 0x000fe20003f04070 */
[----:B------:R-:W-:-:S02]  /*17d0*/  IMAD R198, R2, 0x100, R5 ;  /* 0x0000010002c67824 */ /* 0x000fc400078e0205 */
[----:B------:R-:W-:-:S04]  /*17e0*/  IMAD.HI.U32 R5, R11, R16, RZ ;  /* 0x000000100b057227 */ /* 0x000fc800078e00ff */
[C---:B------:R-:W-:Y:S02]  /*17f0*/  IMAD R54, R3.reuse, R15, R54 ;  /* 0x0000000f03367224 */ /* 0x040fe400078e0236 */
[----:B------:R-:W-:Y:S02]  /*1800*/  @!P2 IMAD.IADD R10, R10, 0x1, -R3 ;  /* 0x000000010a0aa824 */ /* 0x000fe400078e0a03 */
[----:B------:R-:W-:Y:S02]  /*1810*/  IMAD.MOV R5, RZ, RZ, -R5 ;  /* 0x000000ffff057224 */ /* 0x000fe400078e0a05 */
[--C-:B------:R-:W-:Y:S01]  /*1820*/  @!P6 IMAD.IADD R52, R52, 0x1, -R3.reuse ;  /* 0x000000013434e824 */ /* 0x100fe200078e0a03 */
[C---:B------:R-:W-:Y:S01]  /*1830*/  ISETP.GT.U32.AND P6, PT, R3.reuse, R54, PT ;  /* 0x000000360300720c */ /* 0x040fe20003fc4070 */
[C---:B------:R-:W-:Y:S01]  /*1840*/  IMAD R61, R3.reuse, R5, R16 ;  /* 0x00000005033d7224 */ /* 0x040fe200078e0210 */
[----:B------:R-:W-:Y:S01]  /*1850*/  ISETP.GT.U32.AND P2, PT, R3, R10, PT ;  /* 0x0000000a0300720c */ /* 0x000fe20003f44070 */
[--C-:B------:R-:W-:Y:S01]  /*1860*/  @!P5 IMAD.IADD R77, R77, 0x1, -R3.reuse ;  /* 0x000000014d4dd824 */ /* 0x100fe200078e0a03 */
[----:B------:R-:W-:Y:S01]  /*1870*/  ISETP.GE.AND P5, PT, R19, RZ, PT ;  /* 0x000000ff1300720c */ /* 0x000fe20003fa6270 */
[----:B------:R-:W-:Y:S01]  /*1880*/  @!P0 IMAD.IADD R60, R60, 0x1, -R3 ;  /* 0x000000013c3c8824 */ /* 0x000fe200078e0a03 */
[----:B------:R-:W-:Y:S01]  /*1890*/  ISETP.GT.U32.AND P0, PT, R3, R61, PT ;  /* 0x0000003d0300720c */ /* 0x000fe20003f04070 */
[----:B------:R-:W-:Y:S01]  /*18a0*/  IMAD.HI.U32 R2, R11, R14, RZ ;  /* 0x0000000e0b027227 */ /* 0x000fe200078e00ff */
[----:B------:R-:W1:Y:S03]  /*18b0*/  LDS R16, [UR9] ;  /* 0x00000009ff107984 */ /* 0x000e660008000800 */
[----:B------:R-:W-:-:S02]  /*18c0*/  IMAD.MOV R71, RZ, RZ, -R2 ;  /* 0x000000ffff477224 */ /* 0x000fc400078e0a02 */
[--C-:B------:R-:W-:Y:S01]  /*18d0*/  @!P6 IMAD.IADD R54, R54, 0x1, -R3.reuse ;  /* 0x000000013636e824 */ /* 0x100fe200078e0a03 */
[----:B------:R-:W-:Y:S01]  /*18e0*/  ISETP.GT.U32.AND P6, PT, R3, R60, PT ;  /* 0x0000003c0300720c */ /* 0x000fe20003fc4070 */
[----:B------:R-:W-:Y:S01]  /*18f0*/  @!P2 IMAD.IADD R10, R10, 0x1, -R3 ;  /* 0x000000010a0aa824 */ /* 0x000fe200078e0a03 */
[----:B------:R-:W-:Y:S01]  /*1900*/  ISETP.GE.AND P2, PT, R9, RZ, PT ;  /* 0x000000ff0900720c */ /* 0x000fe20003f46270 */
[----:B------:R-:W-:Y:S01]  /*1910*/  IMAD.HI.U32 R2, R11, R62, RZ ;  /* 0x0000003e0b027227 */ /* 0x000fe200078e00ff */
[----:B------:R-:W-:-:S03]  /*1920*/  LOP3.LUT R9, R9, 0x78, RZ, 0xfc, !PT ;  /* 0x0000007809097812 */ /* 0x000fc600078efcff */
[----:B------:R-:W-:Y:S01]  /*1930*/  @!P5 IMAD.MOV R46, RZ, RZ, -R46 ;  /* 0x000000ffff2ed224 */ /* 0x000fe200078e0a2e */
[----:B------:R-:W-:Y:S01]  /*1940*/  ISETP.GT.U32.AND P5, PT, R3, R54, PT ;  /* 0x000000360300720c */ /* 0x000fe20003fa4070 */
[----:B------:R-:W-:Y:S01]  /*1950*/  VIADD R84, R64, 0x7c ;  /* 0x0000007c40547836 */ /* 0x000fe20000000000 */
[----:B------:R-:W-:Y:S01]  /*1960*/  IABS R18, R9 ;  /* 0x0000000900127213 */ /* 0x000fe20000000000 */
[----:B------:R-:W-:Y:S02]  /*1970*/  IMAD.MOV R2, RZ, RZ, -R2 ;  /* 0x000000ffff027224 */ /* 0x000fe400078e0a02 */
[----:B------:R-:W-:Y:S01]  /*1980*/  @!P0 IMAD.IADD R61, R61, 0x1, -R3 ;  /* 0x000000013d3d8824 */ /* 0x000fe200078e0a03 */
[----:B------:R-:W-:Y:S01]  /*1990*/  IABS R48, R84 ;  /* 0x0000005400307213 */ /* 0x000fe20000000000 */
[----:B------:R-:W-:Y:S02]  /*19a0*/  IMAD R62, R3, R2, R62 ;  /* 0x00000002033e7224 */ /* 0x000fe400078e023e */
[----:B------:R-:W-:Y:S01]  /*19b0*/  IMAD.HI.U32 R5, R11, R18, RZ ;  /* 0x000000120b057227 */ /* 0x000fe200078e00ff */
[----:B------:R-:W-:-:S03]  /*19c0*/  ISETP.GT.U32.AND P0, PT, R3, R61, PT ;  /* 0x0000003d0300720c */ /* 0x000fc60003f04070 */
[C---:B------:R-:W-:Y:S02]  /*19d0*/  IMAD R71, R3.reuse, R71, R14 ;  /* 0x0000004703477224 */ /* 0x040fe400078e020e */
[----:B------:R-:W-:Y:S01]  /*19e0*/  @!P6 IMAD.IADD R60, R60, 0x1, -R3 ;  /* 0x000000013c3ce824 */ /* 0x000fe200078e0a03 */
[----:B------:R-:W-:Y:S01]  /*19f0*/  ISETP.GT.U32.AND P6, PT, R3, R62, PT ;  /* 0x0000003e0300720c */ /* 0x000fe20003fc4070 */
[----:B------:R-:W-:-:S04]  /*1a00*/  IMAD.HI.U32 R14, R11, R48, RZ ;  /* 0x000000300b0e7227 */ /* 0x000fc800078e00ff */
[----:B------:R-:W-:Y:S02]  /*1a10*/  IMAD.MOV R5, RZ, RZ, -R5 ;  /* 0x000000ffff057224 */ /* 0x000fe400078e0a05 */
[----:B------:R-:W-:Y:S01]  /*1a20*/  @!P4 IMAD.MOV R13, RZ, RZ, -R13 ;  /* 0x000000ffff0dc224 */ /* 0x000fe200078e0a0d */
[----:B------:R-:W-:Y:S01]  /*1a30*/  ISETP.GE.AND P4, PT, R20, RZ, PT ;  /* 0x000000ff1400720c */ /* 0x000fe20003f86270 */
[----:B------:R-:W-:Y:S01]  /*1a40*/  @!P5 IMAD.IADD R54, R54, 0x1, -R3 ;  /* 0x000000013636d824 */ /* 0x000fe200078e0a03 */
[C---:B------:R-:W-:Y:S01]  /*1a50*/  ISETP.GT.U32.AND P5, PT, R3.reuse, R71, PT ;  /* 0x000000470300720c */ /* 0x040fe20003fa4070 */
[----:B------:R-:W-:Y:S01]  /*1a60*/  IMAD.MOV R14, RZ, RZ, -R14 ;  /* 0x000000ffff0e7224 */ /* 0x000fe200078e0a0e */
[----:B-1----:R-:W-:Y:S01]  /*1a70*/  R2UR UR8, R16 ;  /* 0x00000000100872ca */ /* 0x002fe200000e0000 */
[----:B------:R-:W-:Y:S01]  /*1a80*/  IMAD R65, R3, R5, R18 ;  /* 0x0000000503417224 */ /* 0x000fe200078e0212 */
[----:B------:R-:W-:Y:S01]  /*1a90*/  IABS R5, R198 ;  /* 0x000000c600057213 */ /* 0x000fe20000000000 */
[----:B------:R-:W-:-:S02]  /*1aa0*/  VIADD R64, R64, 0x5c ;  /* 0x0000005c40407836 */ /* 0x000fc40000000000 */
[----:B------:R-:W-:Y:S02]  /*1ab0*/  IMAD R48, R3, R14, R48 ;  /* 0x0000000e03307224 */ /* 0x000fe400078e0230 */
[--C-:B------:R-:W-:Y:S01]  /*1ac0*/  @!P0 IMAD.IADD R61, R61, 0x1, -R3.reuse ;  /* 0x000000013d3d8824 */ /* 0x100fe200078e0a03 */
[----:B------:R-:W-:Y:S01]  /*1ad0*/  ISETP.GT.U32.AND P0, PT, R3, R65, PT ;  /* 0x000000410300720c */ /* 0x000fe20003f04070 */
[--C-:B------:R-:W-:Y:S01]  /*1ae0*/  @!P6 IMAD.IADD R62, R62, 0x1, -R3.reuse ;  /* 0x000000013e3ee824 */ /* 0x100fe200078e0a03 */
[----:B------:R-:W-:Y:S01]  /*1af0*/  IABS R14, R64 ;  /* 0x00000040000e7213 */ /* 0x000fe20000000000 */
[----:B------:R-:W-:Y:S01]  /*1b00*/  @!P5 IMAD.IADD R71, R71, 0x1, -R3 ;  /* 0x000000014747d824 */ /* 0x000fe200078e0a03 */
[C---:B------:R-:W-:Y:S01]  /*1b10*/  ISETP.GT.U32.AND P6, PT, R3.reuse, R48, PT ;  /* 0x000000300300720c */ /* 0x040fe20003fc4070 */
[----:B------:R-:W-:Y:S01]  /*1b20*/  @!P4 IMAD.MOV R50, RZ, RZ, -R50 ;  /* 0x000000ffff32c224 */ /* 0x000fe200078e0a32 */
[----:B------:R-:W-:Y:S01]  /*1b30*/  ISETP.GE.AND P4, PT, R22, RZ, PT ;  /* 0x000000ff1600720c */ /* 0x000fe20003f86270 */
[----:B------:R-:W-:Y:S01]  /*1b40*/  VIADD R197, R198, 0x80 ;  /* 0x00000080c6c57836 */ /* 0x000fe20000000000 */
[----:B------:R-:W-:Y:S01]  /*1b50*/  ISETP.GT.U32.AND P5, PT, R3, R71, PT ;  /* 0x000000470300720c */ /* 0x000fe20003fa4070 */
[----:B------:R-:W-:-:S03]  /*1b60*/  IMAD.HI.U32 R11, R11, R14, RZ ;  /* 0x0000000e0b0b7227 */ /* 0x000fc600078e00ff */
[----:B------:R-:W-:Y:S01]  /*1b70*/  IABS R15, R197 ;  /* 0x000000c5000f7213 */ /* 0x000fe20000000000 */
[----:B------:R-:W-:Y:S02]  /*1b80*/  IMAD.MOV R11, RZ, RZ, -R11 ;  /* 0x000000ffff0b7224 */ /* 0x000fe400078e0a0b */
[--C-:B------:R-:W-:Y:S01]  /*1b90*/  @!P0 IMAD.IADD R65, R65, 0x1, -R3.reuse ;  /* 0x0000000141418824 */ /* 0x100fe200078e0a03 */
[----:B------:R-:W-:Y:S01]  /*1ba0*/  BAR.SYNC.DEFER_BLOCKING 0x0 ;  /* 0x0000000000007b1d */ /* 0x000fe20000010000 */
[C---:B------:R-:W-:Y:S01]  /*1bb0*/  IMAD R57, R3.reuse, R11, R14 ;  /* 0x0000000b03397224 */ /* 0x040fe200078e020e */
[C---:B------:R-:W-:Y:S01]  /*1bc0*/  ISETP.GT.U32.AND P0, PT, R3.reuse, R62, PT ;  /* 0x0000003e0300720c */ /* 0x040fe20003f04070 */
[----:B------:R-:W-:Y:S01]  /*1bd0*/  @!P6 IMAD.IADD R48, R48, 0x1, -R3 ;  /* 0x000000013030e824 */ /* 0x000fe200078e0a03 */
[----:B------:R-:W-:Y:S01]  /*1be0*/  ISETP.GT.U32.AND P6, PT, R3, R65, PT ;  /* 0x000000410300720c */ /* 0x000fe20003fc4070 */
[----:B------:R-:W-:-:S04]  /*1bf0*/  IMAD.HI.U32 R2, R4, R5, RZ ;  /* 0x0000000504027227 */ /* 0x000fc800078e00ff */
[----:B------:R-:W-:-:S04]  /*1c00*/  IMAD.HI.U32 R4, R4, R15, RZ ;  /* 0x0000000f04047227 */ /* 0x000fc800078e00ff */
[----:B------:R-:W-:Y:S01]  /*1c10*/  @!P3 IMAD.IADD R76, R76, 0x1, -R3 ;  /* 0x000000014c4cb824 */ /* 0x000fe200078e0a03 */
[C---:B------:R-:W-:Y:S01]  /*1c20*/  ISETP.GT.U32.AND P3, PT, R3.reuse, R79, PT ;  /* 0x0000004f0300720c */ /* 0x040fe20003f64070 */
[----:B------:R-:W-:Y:S01]  /*1c30*/  @!P4 IMAD.MOV R69, RZ, RZ, -R69 ;  /* 0x000000ffff45c224 */ /* 0x000fe200078e0a45 */
[----:B------:R-:W-:Y:S01]  /*1c40*/  ISETP.GT.U32.AND P4, PT, R3, R57, PT ;  /* 0x000000390300720c */ /* 0x000fe20003f84070 */
[----:B------:R-:W-:Y:S02]  /*1c50*/  IMAD.MOV R2, RZ, RZ, -R2 ;  /* 0x000000ffff027224 */ /* 0x000fe400078e0a02 */
[----:B------:R-:W-:Y:S02]  /*1c60*/  IMAD.MOV R4, RZ, RZ, -R4 ;  /* 0x000000ffff047224 */ /* 0x000fe400078e0a04 */
[----:B------:R-:W-:Y:S01]  /*1c70*/  @!P5 IMAD.IADD R71, R71, 0x1, -R3 ;  /* 0x000000014747d824 */ /* 0x000fe200078e0a03 */
[----:B------:R-:W-:Y:S01]  /*1c80*/  ISETP.GE.AND P5, PT, R23, RZ, PT ;  /* 0x000000ff1700720c */ /* 0x000fe20003fa6270 */
[----:B------:R-:W-:-:S02]  /*1c90*/  IMAD R11, R0, R2, R5 ;  /* 0x00000002000b7224 */ /* 0x000fc400078e0205 */
[----:B------:R-:W-:Y:S02]  /*1ca0*/  IMAD R15, R0, R4, R15 ;  /* 0x00000004000f7224 */ /* 0x000fe400078e020f */
[--C-:B------:R-:W-:Y:S01]  /*1cb0*/  @!P0 IMAD.IADD R62, R62, 0x1, -R3.reuse ;  /* 0x000000013e3e8824 */ /* 0x100fe200078e0a03 */
[C---:B------:R-:W-:Y:S01]  /*1cc0*/  ISETP.GT.U32.AND P0, PT, R0.reuse, R11, PT ;  /* 0x0000000b0000720c */ /* 0x040fe20003f04070 */
[--C-:B------:R-:W-:Y:S01]  /*1cd0*/  @!P6 IMAD.IADD R65, R65, 0x1, -R3.reuse ;  /* 0x000000014141e824 */ /* 0x100fe200078e0a03 */
[----:B------:R-:W-:Y:S01]  /*1ce0*/  ISETP.GT.U32.AND P6, PT, R0, R15, PT ;  /* 0x0000000f0000720c */ /* 0x000fe20003fc4070 */
[----:B------:R-:W-:Y:S01]  /*1cf0*/  @!P3 IMAD.IADD R79, R79, 0x1, -R3 ;  /* 0x000000014f4fb824 */ /* 0x000fe200078e0a03 */
[----:B------:R-:W1:Y:S01]  /*1d00*/  LDC.64 R4, c[0x0][0x3a0] ;  /* 0x0000e800ff047b82 */ /* 0x000e620000000a00 */
[----:B------:R-:W-:Y:S01]  /*1d10*/  @!P2 IMAD.MOV R71, RZ, RZ, -R71 ;  /* 0x000000ffff47a224 */ /* 0x000fe200078e0a47 */
[----:B------:R-:W-:Y:S01]  /*1d20*/  ISETP.GE.AND P2, PT, R24, RZ, PT ;  /* 0x000000ff1800720c */ /* 0x000fe20003f46270 */
[----:B------:R-:W-:Y:S01]  /*1d30*/  @!P4 IMAD.IADD R57, R57, 0x1, -R3 ;  /* 0x000000013939c824 */ /* 0x000fe200078e0a03 */
[----:B------:R-:W-:Y:S01]  /*1d40*/  ISETP.GT.U32.AND P3, PT, R3, R79, PT ;  /* 0x0000004f0300720c */ /* 0x000fe20003f64070 */
[----:B------:R-:W-:Y:S01]  /*1d50*/  @!P5 IMAD.MOV R72, RZ, RZ, -R72 ;  /* 0x000000ffff48d224 */ /* 0x000fe200078e0a48 */
[----:B------:R-:W-:-:S02]  /*1d60*/  ISETP.GE.AND P4, PT, R26, RZ, PT ;  /* 0x000000ff1a00720c */ /* 0x000fc40003f86270 */
[----:B------:R-:W-:Y:S01]  /*1d70*/  ISETP.GT.U32.AND P5, PT, R3, R57, PT ;  /* 0x000000390300720c */ /* 0x000fe20003fa4070 */
[--C-:B------:R-:W-:Y:S01]  /*1d80*/  @!P0 IMAD.IADD R11, R11, 0x1, -R0.reuse ;  /* 0x000000010b0b8824 */ /* 0x100fe200078e0a00 */
[----:B------:R-:W-:Y:S01]  /*1d90*/  ISETP.GE.AND P0, PT, R27, RZ, PT ;  /* 0x000000ff1b00720c */ /* 0x000fe20003f06270 */
[----:B------:R-:W-:-:S04]  /*1da0*/  @!P6 IMAD.IADD R15, R15, 0x1, -R0 ;  /* 0x000000010f0fe824 */ /* 0x000fc800078e0a00 */
[----:B------:R-:W-:Y:S01]  /*1db0*/  @!P2 IMAD.MOV R73, RZ, RZ, -R73 ;  /* 0x000000ffff49a224 */ /* 0x000fe200078e0a49 */
[C---:B------:R-:W-:Y:S01]  /*1dc0*/  ISETP.GT.U32.AND P2, PT, R0.reuse, R11, PT ;  /* 0x0000000b0000720c */ /* 0x040fe20003f44070 */
[--C-:B------:R-:W-:Y:S01]  /*1dd0*/  @!P3 IMAD.IADD R79, R79, 0x1, -R3.reuse ;  /* 0x000000014f4fb824 */ /* 0x100fe200078e0a03 */
[----:B------:R-:W-:Y:S01]  /*1de0*/  ISETP.GT.U32.AND P6, PT, R0, R15, PT ;  /* 0x0000000f0000720c */ /* 0x000fe20003fc4070 */
[----:B------:R-:W-:Y:S01]  /*1df0*/  @!P4 IMAD.MOV R74, RZ, RZ, -R74 ;  /* 0x000000ffff4ac224 */ /* 0x000fe200078e0a4a */
[----:B------:R-:W-:Y:S01]  /*1e00*/  ISETP.GE.AND P3, PT, R21, RZ, PT ;  /* 0x000000ff1500720c */ /* 0x000fe20003f66270 */
[----:B------:R-:W-:Y:S01]  /*1e10*/  @!P5 IMAD.IADD R57, R57, 0x1, -R3 ;  /* 0x000000013939d824 */ /* 0x000fe200078e0a03 */
[----:B------:R-:W-:Y:S01]  /*1e20*/  ISETP.GE.AND P4, PT, R198, RZ, PT ;  /* 0x000000ffc600720c */ /* 0x000fe20003f86270 */
[----:B------:R-:W-:Y:S01]  /*1e30*/  @!P0 IMAD.MOV R76, RZ, RZ, -R76 ;  /* 0x000000ffff4c8224 */ /* 0x000fe200078e0a4c */
[----:B------:R-:W-:Y:S01]  /*1e40*/  ISETP.GE.AND P5, PT, R197, RZ, PT ;  /* 0x000000ffc500720c */ /* 0x000fe20003fa6270 */
[C---:B-1----:R-:W-:Y:S01]  /*1e50*/  VIADD R2, R4.reuse, 0xffffffec ;  /* 0xffffffec04027836 */ /* 0x042fe20000000000 */
[----:B------:R-:W-:Y:S01]  /*1e60*/  ISETP.GE.AND P0, PT, R29, RZ, PT ;  /* 0x000000ff1d00720c */ /* 0x000fe20003f06270 */
[----:B------:R-:W-:-:S02]  /*1e70*/  VIADD R18, R4, 0xffffffe6 ;  /* 0xffffffe604127836 */ /* 0x000fc40000000000 */
[--C-:B------:R-:W-:Y:S01]  /*1e80*/  @!P2 IMAD.IADD R11, R11, 0x1, -R0.reuse ;  /* 0x000000010b0ba824 */ /* 0x100fe200078e0a00 */
[----:B------:R-:W-:Y:S01]  /*1e90*/  ISETP.GE.AND P2, PT, R30, RZ, PT ;  /* 0x000000ff1e00720c */ /* 0x000fe20003f46270 */
[----:B------:R-:W-:Y:S01]  /*1ea0*/  @!P6 IMAD.IADD R15, R15, 0x1, -R0 ;  /* 0x000000010f0fe824 */ /* 0x000fe200078e0a00 */
[----:B------:R-:W-:Y:S01]  /*1eb0*/  ISETP.NE.AND P6, PT, R6, RZ, PT ;  /* 0x000000ff0600720c */ /* 0x000fe20003fc5270 */
[----:B------:R-:W-:Y:S01]  /*1ec0*/  @!P3 IMAD.MOV R66, RZ, RZ, -R66 ;  /* 0x000000ffff42b224 */ /* 0x000fe200078e0a42 */
[----:B------:R-:W-:Y:S01]  /*1ed0*/  ISETP.GT.U32.AND P3, PT, R3, R48, PT ;  /* 0x000000300300720c */ /* 0x000fe20003f64070 */
[----:B------:R-:W-:Y:S01]  /*1ee0*/  @!P4 IMAD.MOV R11, RZ, RZ, -R11 ;  /* 0x000000ffff0bc224 */ /* 0x000fe200078e0a0b */
[----:B------:R-:W-:Y:S01]  /*1ef0*/  LOP3.LUT R6, RZ, R6, RZ, 0x33, !PT ;  /* 0x00000006ff067212 */ /* 0x000fe200078e33ff */
[----:B------:R-:W-:Y:S01]  /*1f00*/  @!P5 IMAD.MOV R15, RZ, RZ, -R15 ;  /* 0x000000ffff0fd224 */ /* 0x000fe200078e0a0f */
[----:B------:R-:W-:Y:S01]  /*1f10*/  ISETP.GE.AND P4, PT, R32, RZ, PT ;  /* 0x000000ff2000720c */ /* 0x000fe20003f86270 */
[----:B------:R-:W-:Y:S01]  /*1f20*/  VIADD R0, R4, 0xffffffed ;  /* 0xffffffed04007836 */ /* 0x000fe20000000000 */
[----:B------:R-:W-:Y:S01]  /*1f30*/  SEL R24, R6, R11, !P6 ;  /* 0x0000000b06187207 */ /* 0x000fe20007000000 */
[----:B------:R-:W-:Y:S01]  /*1f40*/  VIADD R11, R4, 0xffffffeb ;  /* 0xffffffeb040b7836 */ /* 0x000fe20000000000 */
[----:B------:R-:W-:Y:S01]  /*1f50*/  SEL R26, R6, R15, !P6 ;  /* 0x0000000f061a7207 */ /* 0x000fe20007000000 */
[----:B------:R-:W-:Y:S01]  /*1f60*/  IMAD.MOV.U32 R6, RZ, RZ, R12 ;  /* 0x000000ffff067224 */ /* 0x000fe200078e000c */
[----:B------:R-:W-:Y:S01]  /*1f70*/  ISETP.GE.U32.AND P6, PT, R0, 0x7fffffce, PT ;  /* 0x7fffffce0000780c */ /* 0x000fe20003fc6070 */
[----:B------:R-:W-:Y:S01]  /*1f80*/  @!P2 IMAD.MOV R78, RZ, RZ, -R78 ;  /* 0x000000ffff4ea224 */ /* 0x000fe200078e0a4e */
[----:B------:R-:W-:Y:S01]  /*1f90*/  ISETP.GE.AND P5, PT, R33, RZ, PT ;  /* 0x000000ff2100720c */ /* 0x000fe20003fa6270 */
[----:B------:R-:W-:Y:S01]  /*1fa0*/  @!P0 IMAD.MOV R6, RZ, RZ, -R6 ;  /* 0x000000ffff068224 */ /* 0x000fe200078e0a06 */
[----:B------:R-:W-:Y:S01]  /*1fb0*/  ISETP.GE.U32.AND P0, PT, R2, 0x7fffffcd, PT ;  /* 0x7fffffcd0200780c */ /* 0x000fe20003f06070 */
[----:B------:R-:W-:-:S02]  /*1fc0*/  VIADD R2, R4, 0xffffffee ;  /* 0xffffffee04027836 */ /* 0x000fc40000000000 */
[----:B------:R-:W-:Y:S01]  /*1fd0*/  @!P3 IMAD.IADD R48, R48, 0x1, -R3 ;  /* 0x000000013030b824 */ /* 0x000fe200078e0a03 */
[----:B------:R-:W-:Y:S01]  /*1fe0*/  ISETP.GE.AND P3, PT, R25, RZ, PT ;  /* 0x000000ff1900720c */ /* 0x000fe20003f66270 */
[----:B------:R-:W-:Y:S01]  /*1ff0*/  VIADD R3, R4, 0xffffffe8 ;  /* 0xffffffe804037836 */ /* 0x000fe20000000000 */
[----:B------:R-:W-:Y:S01]  /*2000*/  ISETP.GE.U32.AND P2, PT, R2, 0x7fffffcf, PT ;  /* 0x7fffffcf0200780c */ /* 0x000fe20003f46070 */
[C---:B------:R-:W-:Y:S01]  /*2010*/  VIADD R0, R4.reuse, 0xffffffe9 ;  /* 0xffffffe904007836 */ /* 0x040fe20000000000 */
[----:B------:R-:W-:Y:S01]  /*2020*/  SEL R2, RZ, 0x1, P0 ;  /* 0x00000001ff027807 */ /* 0x000fe20000000000 */
[C---:B------:R-:W-:Y:S01]  /*2030*/  VIADD R12, R4.reuse, 0xffffffea ;  /* 0xffffffea040c7836 */ /* 0x040fe20000000000 */
[----:B------:R-:W-:Y:S01]  /*2040*/  ISETP.GE.U32.AND P0, PT, R3, 0x7fffffc9, PT ;  /* 0x7fffffc90300780c */ /* 0x000fe20003f06070 */
[C---:B------:R-:W-:Y:S01]  /*2050*/  VIADD R16, R4.reuse, 0xffffffe7 ;  /* 0xffffffe704107836 */ /* 0x040fe20000000000 */
[----:B------:R-:W-:Y:S01]  /*2060*/  SEL R3, RZ, 0x1fffe, P6 ;  /* 0x0001fffeff037807 */ /* 0x000fe20003000000 */
[----:B------:R-:W-:Y:S01]  /*2070*/  VIADD R19, R4, 0xffffffe2 ;  /* 0xffffffe204137836 */ /* 0x000fe20000000000 */
[----:B------:R-:W-:Y:S01]  /*2080*/  ISETP.GE.U32.AND P6, PT, R0, 0x7fffffca, PT ;  /* 0x7fffffca0000780c */ /* 0x000fe20003fc6070 */
[----:B------:R-:W-:Y:S01]  /*2090*/  VIADD R20, R4, 0xffffffe3 ;  /* 0xffffffe304147836 */ /* 0x000fe20000000000 */
[----:B------:R-:W-:Y:S01]  /*20a0*/  SEL R0, RZ, 0x4, P2 ;  /* 0x00000004ff007807 */ /* 0x000fe20001000000 */
[----:B------:R-:W-:Y:S01]  /*20b0*/  @!P3 IMAD.MOV R75, RZ, RZ, -R75 ;  /* 0x000000ffff4bb224 */ /* 0x000fe200078e0a4b */
[----:B------:R-:W-:Y:S01]  /*20c0*/  ISETP.GE.U32.AND P2, PT, R12, 0x7fffffcb, PT ;  /* 0x7fffffcb0c00780c */ /* 0x000fe20003f46070 */
[----:B------:R-:W-:Y:S01]  /*20d0*/  VIADD R12, R4, 0xffffffe4 ;  /* 0xffffffe4040c7836 */ /* 0x000fe20000000000 */
[----:B------:R-:W-:Y:S01]  /*20e0*/  SEL R14, RZ, 0x1, P0 ;  /* 0x00000001ff0e7807 */ /* 0x000fe20000000000 */
[----:B------:R-:W-:Y:S01]  /*20f0*/  IMAD.IADD R2, R2, 0x1, R3 ;  /* 0x0000000102027824 */ /* 0x000fe200078e0203 */
[----:B------:R-:W-:Y:S01]  /*2100*/  ISETP.GE.U32.AND P0, PT, R11, 0x7fffffcc, PT ;  /* 0x7fffffcc0b00780c */ /* 0x000fe20003f06070 */
[C---:B------:R-:W-:Y:S01]  /*2110*/  VIADD R11, R4.reuse, 0xffffffe5 ;  /* 0xffffffe5040b7836 */ /* 0x040fe20000000000 */
[----:B------:R-:W-:Y:S01]  /*2120*/  SEL R15, RZ, 0x1fffe, P6 ;  /* 0x0001fffeff0f7807 */ /* 0x000fe20003000000 */
[----:B------:R-:W-:Y:S01]  /*2130*/  VIADD R27, R4, 0xffffffef ;  /* 0xffffffef041b7836 */ /* 0x000fe20000000000 */
[----:B------:R-:W-:-:S02]  /*2140*/  ISETP.GE.U32.AND P6, PT, R12, 0x7fffffc5, PT ;  /* 0x7fffffc50c00780c */ /* 0x000fc40003fc6070 */
[----:B------:R-:W-:Y:S01]  /*2150*/  SEL R12, RZ, 0x4, P2 ;  /* 0x00000004ff0c7807 */ /* 0x000fe20001000000 */
[----:B------:R-:W-:Y:S01]  /*2160*/  IMAD.IADD R14, R14, 0x1, R15 ;  /* 0x000000010e0e7824 */ /* 0x000fe200078e020f */
[----:B------:R-:W-:Y:S01]  /*2170*/  ISETP.GE.U32.AND P2, PT, R11, 0x7fffffc6, PT ;  /* 0x7fffffc60b00780c */ /* 0x000fe20003f46070 */
[----:B------:R-:W-:Y:S01]  /*2180*/  VIADD R11, R4, 0xffffffe1 ;  /* 0xffffffe1040b7836 */ /* 0x000fe20000000000 */
[----:B------:R-:W-:Y:S02]  /*2190*/  ISETP.GE.AND P3, PT, R28, RZ, PT ;  /* 0x000000ff1c00720c */ /* 0x000fe40003f66270 */
[----:B------:R-:W-:Y:S02]  /*21a0*/  SEL R21, RZ, 0x1fffe, P2 ;  /* 0x0001fffeff157807 */ /* 0x000fe40001000000 */
[----:B------:R-:W-:Y:S01]  /*21b0*/  ISETP.GE.U32.AND P2, PT, R11, 0x7fffffc2, PT ;  /* 0x7fffffc20b00780c */ /* 0x000fe20003f46070 */
[----:B------:R-:W-:Y:S01]  /*21c0*/  VIADD R11, R4, 0xffffffe0 ;  /* 0xffffffe0040b7836 */ /* 0x000fe20000000000 */
[----:B------:R-:W-:-:S02]  /*21d0*/  SEL R17, RZ, 0x7fff8, P0 ;  /* 0x0007fff8ff117807 */ /* 0x000fc40000000000 */
[----:B------:R-:W-:Y:S02]  /*21e0*/  SEL R25, RZ, 0x1fffe, P2 ;  /* 0x0001fffeff197807 */ /* 0x000fe40001000000 */
[----:B------:R-:W-:Y:S02]  /*21f0*/  ISETP.GE.U32.AND P2, PT, R11, 0x7fffffc1, PT ;  /* 0x7fffffc10b00780c */ /* 0x000fe40003f46070 */
[----:B------:R-:W-:Y:S01]  /*2200*/  ISETP.GE.U32.AND P0, PT, R18, 0x7fffffc7, PT ;  /* 0x7fffffc71200780c */ /* 0x000fe20003f06070 */
[----:B------:R-:W-:Y:S01]  /*2210*/  @!P3 IMAD.MOV R77, RZ, RZ, -R77 ;  /* 0x000000ffff4db224 */ /* 0x000fe200078e0a4d */
[----:B------:R-:W-:Y:S02]  /*2220*/  SEL R18, RZ, 0x1, P6 ;  /* 0x00000001ff127807 */ /* 0x000fe40003000000 */
[----:B------:R-:W-:Y:S02]  /*2230*/  ISETP.GE.U32.AND P6, PT, R16, 0x7fffffc8, PT ;  /* 0x7fffffc81000780c */ /* 0x000fe40003fc6070 */
[----:B------:R-:W-:Y:S01]  /*2240*/  SEL R22, RZ, 0x1, P2 ;  /* 0x00000001ff167807 */ /* 0x000fe20001000000 */
[----:B------:R-:W-:Y:S01]  /*2250*/  IMAD.IADD R18, R18, 0x1, R21 ;  /* 0x0000000112127824 */ /* 0x000fe200078e0215 */
[----:B------:R-:W-:-:S02]  /*2260*/  SEL R16, RZ, 0x4, P0 ;  /* 0x00000004ff107807 */ /* 0x000fc40000000000 */
[----:B------:R-:W-:Y:S01]  /*2270*/  ISETP.GE.U32.AND P0, PT, R19, 0x7fffffc3, PT ;  /* 0x7fffffc31300780c */ /* 0x000fe20003f06070 */
[----:B------:R-:W-:Y:S01]  /*2280*/  IMAD.IADD R22, R22, 0x1, R25 ;  /* 0x0000000116167824 */ /* 0x000fe200078e0219 */
[----:B------:R-:W-:Y:S02]  /*2290*/  LOP3.LUT R3, R14, 0x3, RZ, 0xc0, !PT ;  /* 0x000000030e037812 */ /* 0x000fe400078ec0ff */
[----:B------:R-:W-:Y:S01]  /*22a0*/  SEL R19, RZ, 0x7fff8, P6 ;  /* 0x0007fff8ff137807 */ /* 0x000fe20003000000 */
[----:B------:R-:W1:Y:S01]  /*22b0*/  LDC.64 R14, c[0x0][0x3a8] ;  /* 0x0000ea00ff0e7b82 */ /* 0x000e620000000a00 */
[----:B------:R-:W-:Y:S02]  /*22c0*/  ISETP.GE.U32.AND P6, PT, R20, 0x7fffffc4, PT ;  /* 0x7fffffc41400780c */ /* 0x000fe40003fc6070 */
[----:B------:R-:W-:Y:S02]  /*22d0*/  ISETP.GE.AND P3, PT, R31, RZ, PT ;  /* 0x000000ff1f00720c */ /* 0x000fe40003f66270 */
[----:B------:R-:W-:-:S02]  /*22e0*/  SEL R23, RZ, 0x7fff8, P6 ;  /* 0x0007fff8ff177807 */ /* 0x000fc40003000000 */
[----:B------:R-:W-:Y:S02]  /*22f0*/  ISETP.GE.U32.AND P6, PT, R27, 0x7fffffd0, PT ;  /* 0x7fffffd01b00780c */ /* 0x000fe40003fc6070 */
[----:B------:R-:W-:Y:S02]  /*2300*/  SEL R20, RZ, 0x4, P0 ;  /* 0x00000004ff147807 */ /* 0x000fe40000000000 */
[----:B------:R-:W-:Y:S02]  /*2310*/  LOP3.LUT R22, R22, 0x3, RZ, 0xc0, !PT ;  /* 0x0000000316167812 */ /* 0x000fe400078ec0ff */
[----:B------:R-:W-:Y:S02]  /*2320*/  IADD3 R12, PT, PT, R3, R17, R12 ;  /* 0x00000011030c7210 */ /* 0x000fe40007ffe00c */
[----:B------:R-:W-:Y:S01]  /*2330*/  LOP3.LUT R18, R18, 0x3, RZ, 0xc0, !PT ;  /* 0x0000000312127812 */ /* 0x000fe200078ec0ff */
[----:B------:R-:W-:Y:S01]  /*2340*/  @!P3 IMAD.MOV R79, RZ, RZ, -R79 ;  /* 0x000000ffff4fb224 */ /* 0x000fe200078e0a4f */
[----:B------:R-:W-:-:S02]  /*2350*/  SEL R3, RZ, 0x7fff8, P6 ;  /* 0x0007fff8ff037807 */ /* 0x000fc40003000000 */
[----:B------:R-:W-:Y:S02]  /*2360*/  LOP3.LUT R2, R2, 0x3, RZ, 0xc0, !PT ;  /* 0x0000000302027812 */ /* 0x000fe400078ec0ff */
[----:B------:R-:W-:Y:S02]  /*2370*/  IADD3 R20, PT, PT, R22, R23, R20 ;  /* 0x0000001716147210 */ /* 0x000fe40007ffe014 */
[----:B------:R-:W-:Y:S01]  /*2380*/  IADD3 R16, PT, PT, R18, R19, R16 ;  /* 0x0000001312107210 */ /* 0x000fe20007ffe010 */
[----:B------:R-:W-:Y:S01]  /*2390*/  VIADD R18, R4, 0xffffffff ;  /* 0xffffffff04127836 */ /* 0x000fe20000000000 */
[----:B------:R-:W-:Y:S01]  /*23a0*/  IADD3 R2, PT, PT, R2, R3, R0 ;  /* 0x0000000302027210 */ /* 0x000fe20007ffe000 */
[----:B------:R-:W-:Y:S01]  /*23b0*/  IMAD.SHL.U32 R3, R12, 0x100, RZ ;  /* 0x000001000c037824 */ /* 0x000fe200078e00ff */
[----:B------:R-:W-:Y:S01]  /*23c0*/  LOP3.LUT R17, R20, 0xf, RZ, 0xc0, !PT ;  /* 0x0000000f14117812 */ /* 0x000fe200078ec0ff */
[-C--:B------:R-:W-:Y:S01]  /*23d0*/  IMAD R0, R24, R5.reuse, RZ ;  /* 0x0000000518007224 */ /* 0x080fe200078e02ff */
[----:B------:R-:W-:Y:S01]  /*23e0*/  ISETP.GE.AND P0, PT, R34, RZ, PT ;  /* 0x000000ff2200720c */ /* 0x000fe20003f06270 */
[----:B------:R-:W-:Y:S01]  /*23f0*/  IMAD R5, R26, R5, RZ ;  /* 0x000000051a057224 */ /* 0x000fe200078e02ff */
[----:B------:R-:W-:Y:S01]  /*2400*/  ISETP.GE.U32.AND P6, PT, R18, 0x7fffffe0, PT ;  /* 0x7fffffe01200780c */ /* 0x000fe20003fc6070 */
[----:B------:R-:W-:Y:S01]  /*2410*/  IMAD R16, R16, 0x10, R17 ;  /* 0x0000001010107824 */ /* 0x000fe200078e0211 */
[----:B------:R-:W-:Y:S01]  /*2420*/  LOP3.LUT R3, R3, 0xf00, RZ, 0xe2, !PT ;  /* 0x00000f0003037812 */ /* 0x000fe200078ee2ff */
[----:B----4-:R-:W-:Y:S10]  /*2430*/  BRA.U UP0, `(.L_x_5) ;  /* 0x0000000100187547 */ /* 0x010ff4000b800000 */
[----:B------:R-:W-:Y:S01]  /*2440*/  ELECT P3, URZ, PT ;  /* 0x0000000000ff782f */ /* 0x000fe20003860000 */
[----:B------:R-:W-:Y:S01]  /*2450*/  IMAD.MOV.U32 R12, RZ, RZ, 0x1 ;  /* 0x00000001ff0c7424 */ /* 0x000fe200078e00ff */
[----:B------:R-:W-:Y:S01]  /*2460*/  UMOV UR5, 0x40 ;  /* 0x0000004000057882 */ /* 0x000fe20000000000 */
[----:B------:R-:W-:Y:S01]  /*2470*/  UVIRTCOUNT.DEALLOC.SMPOOL 0x80 ;  /* 0x000000800000784c */ /* 0x000fe20000000000 */
[----:B------:R-:W-:-:S09]  /*2480*/  ULEA UR5, UR4, UR5, 0x18 ;  /* 0x0000000504057291 */ /* 0x000fd2000f8ec0ff */
[----:B------:R2:W-:Y:S03]  /*2490*/  @P3 STS.U8 [UR5], R12 ;  /* 0x0000000cff003988 */ /* 0x0005e60008000005 */
.L_x_5:
[----:B------:R-:W-:Y:S01]  /*24a0*/  USHF.L.U32 UR4, UR6, 0x15, URZ ;  /* 0x0000001506047899 */ /* 0x000fe200080006ff */
[C---:B------:R-:W-:Y:S01]  /*24b0*/  LEA R250, P3, R0.reuse, UR12, 0x1 ;  /* 0x0000000c00fa7c11 */ /* 0x040fe2000f8608ff */
[----:B------:R-:W-:Y:S01]  /*24c0*/  VOTEU.ALL UP1, P1 ;  /* 0x0000000000ff7886 */ /* 0x000fe20000820000 */
[----:B------:R-:W-:Y:S01]  /*24d0*/  UMOV UR5, 0x1 ;  /* 0x0000000100057882 */ /* 0x000fe20000000000 */
[----:B------:R-:W-:Y:S01]  /*24e0*/  ULOP3.LUT UR4, UR4, 0x600000, URZ, 0xc0, !UPT ;  /* 0x0060000004047892 */ /* 0x000fe2000f8ec0ff */
[----:B------:R-:W-:Y:S01]  /*24f0*/  LEA.HI.X.SX32 R251, R0, UR13, 0x1, P3 ;  /* 0x0000000d00fb7c11 */ /* 0x000fe200098f0eff */
[----:B------:R-:W-:Y:S01]  /*2500*/  UIADD3 UR11, UPT, UPT, UR9, 0xc000, URZ ;  /* 0x0000c000090b7890 */ /* 0x000fe2000fffe0ff */
[C---:B------:R-:W-:Y:S01]  /*2510*/  LEA R246, P3, R5.reuse, UR12, 0x1 ;  /* 0x0000000c05f67c11 */ /* 0x040fe2000f8608ff */
[----:B------:R-:W-:Y:S01]  /*2520*/  UIADD3 UR10, UPT, UPT, UR8, UR4, URZ ;  /* 0x00000004080a7290 */ /* 0x000fe2000fffe0ff */
[----:B------:R-:W-:Y:S01]  /*2530*/  IMAD R2, R2, 0x1000, R3 ;  /* 0x0000100002027824 */ /* 0x000fe200078e0203 */
[----:B------:R-:W-:Y:S01]  /*2540*/  VOTEU.ALL UP2, P1 ;  /* 0x0000000000ff7886 */ /* 0x000fe20000840000 */
[----:B------:R-:W-:Y:S01]  /*2550*/  LEA.HI.X.SX32 R247, R5, UR13, 0x1, P3 ;  /* 0x0000000d05f77c11 */ /* 0x000fe200098f0eff */
[----:B------:R-:W-:Y:S01]  /*2560*/  VIADD R0, R4, 0xfffffff7 ;  /* 0xfffffff704007836 */ /* 0x000fe20000000000 */
[----:B------:R-:W-:-:S04]  /*2570*/  @!UP1 UIADD3 UR12, UPT, UPT, -UR5, 0x100000, URZ ;  /* 0x00100000050c9890 */ /* 0x000fc8000fffe1ff */
[----:B------:R-:W-:Y:S02]  /*2580*/  @!UP1 USHF.L.U32 UR13, UR12, 0xb, URZ ;  /* 0x0000000b0c0d9899 */ /* 0x000fe400080006ff */
[----:B------:R-:W-:Y:S01]  /*2590*/  @!UP1 USHF.L.U32 UR12, UR12, 0x1, URZ ;  /* 0x000000010c0c9899 */ /* 0x000fe200080006ff */
[----:B-1----:R-:W-:Y:S01]  /*25a0*/  IMAD.SHL.U32 R120, R14, 0x8, RZ ;  /* 0x000000080e787824 */ /* 0x002fe200078e00ff */
[----:B------:R-:W-:Y:S02]  /*25b0*/  LOP3.LUT R3, R16, 0xff, RZ, 0xc0, !PT ;  /* 0x000000ff10037812 */ /* 0x000fe400078ec0ff */
[----:B------:R-:W-:Y:S01]  /*25c0*/  PRMT R55, RZ, 0x7610, R55 ;  /* 0x00007610ff377816 */ /* 0x000fe20000000037 */
[----:B------:R-:W-:Y:S01]  /*25d0*/  STTM.x64 tmem[UR10], RZ ;  /* 0x000000ff000079ed */ /* 0x000fe2000834000a */
[----:B------:R-:W-:Y:S01]  /*25e0*/  STTM.x64 tmem[UR10+0x40], RZ ;  /* 0x000040ff000079ed */ /* 0x000fe2000834000a */
[----:B------:R-:W-:Y:S01]  /*25f0*/  STTM.x64 tmem[UR10+0x80], RZ ;  /* 0x000080ff000079ed */ /* 0x000fe2000834000a */
[----:B------:R-:W-:Y:S01]  /*2600*/  STTM.x64 tmem[UR10+0xc0], RZ ;  /* 0x0000c0ff000079ed */ /* 0x000fe2000834000a */
[----:B------:R-:W1:Y:S02]  /*2610*/  FENCE.VIEW.ASYNC.T ;  /* 0x00000000000073c6 */ /* 0x000e640000000200 */
[----:B-1----:R-:W-:Y:S01]  /*2620*/  BAR.SYNC.DEFER_BLOCKING 0x0 ;  /* 0x0000000000007b1d */ /* 0x002fe20000010000 */
[----:B------:R-:W-:Y:S01]  /*2630*/  IMAD.IADD R2, R2, 0x1, R3 ;  /* 0x0000000102027824 */ /* 0x000fe200078e0203 */
[----:B------:R-:W-:Y:S01]  /*2640*/  ISETP.GE.U32.AND P3, PT, R0, 0x7fffffd8, PT ;  /* 0x7fffffd80000780c */ /* 0x000fe20003f66070 */
[----:B------:R-:W-:Y:S01]  /*2650*/  IMAD.WIDE R118, R120, 0x2, R250 ;  /* 0x0000000278767825 */ /* 0x000fe200078e02fa */
[----:B------:R-:W-:-:S02]  /*2660*/  PRMT R5, RZ, 0x7610, R5 ;  /* 0x00007610ff057816 */ /* 0x000fc40000000005 */
[----:B------:R-:W-:Y:S01]  /*2670*/  LOP3.LUT R56, R2, 0xffff, RZ, 0xc0, !PT ;  /* 0x0000ffff02387812 */ /* 0x000fe200078ec0ff */
[----:B------:R-:W-:Y:S01]  /*2680*/  IMAD.WIDE R120, R120, 0x2, R246 ;  /* 0x0000000278787825 */ /* 0x000fe200078e02f6 */
[----:B------:R-:W-:Y:S01]  /*2690*/  PRMT R237, RZ, 0x7610, R237 ;  /* 0x00007610ffed7816 */ /* 0x000fe200000000ed */
[----:B------:R-:W-:Y:S01]  /*26a0*/  STL.64 [R1+0x70], R250 ;  /* 0x000070fa01007387 */ /* 0x000fe20000100a00 */
[----:B------:R-:W-:Y:S01]  /*26b0*/  PRMT R235, RZ, 0x7610, R235 ;  /* 0x00007610ffeb7816 */ /* 0x000fe200000000eb */
[C---:B------:R-:W-:Y:S01]  /*26c0*/  IMAD.SHL.U32 R124, R14.reuse, 0x10, RZ ;  /* 0x000000100e7c7824 */ /* 0x040fe200078e00ff */
[--C-:B------:R-:W-:Y:S01]  /*26d0*/  SHF.R.U32.HI R0, RZ, 0xf, R56.reuse ;  /* 0x0000000fff007819 */ /* 0x100fe20000011638 */
[----:B------:R-:W-:Y:S01]  /*26e0*/  IMAD R128, R14, 0x18, RZ ;  /* 0x000000180e807824 */ /* 0x000fe200078e02ff */
[----:B------:R-:W-:Y:S02]  /*26f0*/  SHF.R.U32.HI R2, RZ, 0x7, R56 ;  /* 0x00000007ff027819 */ /* 0x000fe40000011638 */
[----:B------:R-:W-:-:S02]  /*2700*/  PRMT R233, RZ, 0x7610, R233 ;  /* 0x00007610ffe97816 */ /* 0x000fc400000000e9 */
[----:B------:R-:W-:Y:S02]  /*2710*/  PRMT R231, RZ, 0x7610, R231 ;  /* 0x00007610ffe77816 */ /* 0x000fe400000000e7 */
[----:B------:R-:W-:Y:S02]  /*2720*/  PRMT R229, RZ, 0x7610, R229 ;  /* 0x00007610ffe57816 */ /* 0x000fe400000000e5 */
[----:B------:R-:W-:Y:S01]  /*2730*/  PRMT R227, RZ, 0x7610, R227 ;  /* 0x00007610ffe37816 */ /* 0x000fe200000000e3 */
[----:B------:R-:W-:Y:S01]  /*2740*/  IMAD R132, R14, 0x9, RZ ;  /* 0x000000090e847824 */ /* 0x000fe200078e02ff */
[----:B------:R-:W1:Y:S02]  /*2750*/  FENCE.VIEW.ASYNC.S ;  /* 0x00000000000073c6 */ /* 0x000e640000000000 */
[----:B-1----:R-:W1:Y:S02]  /*2760*/  @!UP2 SYNCS.EXCH.64 URZ, [UR11], UR12 ;  /* 0x0000000c0bffa5b2 */ /* 0x002e640008000100 */
[----:B-1----:R-:W-:Y:S01]  /*2770*/  BAR.SYNC.DEFER_BLOCKING 0x0 ;  /* 0x0000000000007b1d */ /* 0x002fe20000010000 */
[----:B------:R-:W-:-:S04]  /*2780*/  IMAD.WIDE R122, R124, 0x2, R250 ;  /* 0x000000027c7a7825 */ /* 0x000fc800078e02fa */
[----:B------:R-:W-:Y:S01]  /*2790*/  IMAD.WIDE R124, R124, 0x2, R246 ;  /* 0x000000027c7c7825 */ /* 0x000fe200078e02f6 */
[----:B------:R-:W-:Y:S01]  /*27a0*/  PRMT R219, RZ, 0x7610, R219 ;  /* 0x00007610ffdb7816 */ /* 0x000fe200000000db */
[----:B------:R-:W1:Y:S01]  /*27b0*/  LDCU UR7, c[0x0][0x3b0] ;  /* 0x00007600ff0777ac */ /* 0x000e620008000800 */
[----:B------:R-:W-:Y:S01]  /*27c0*/  PRMT R225, RZ, 0x7610, R225 ;  /* 0x00007610ffe17816 */ /* 0x000fe200000000e1 */
[----:B------:R-:W-:-:S04]  /*27d0*/  IMAD.WIDE R126, R128, 0x2, R250 ;  /* 0x00000002807e7825 */ /* 0x000fc800078e02fa */
[C---:B------:R-:W-:Y:S01]  /*27e0*/  IMAD R136, R14.reuse, 0x11, RZ ;  /* 0x000000110e887824 */ /* 0x040fe200078e02ff */
[----:B------:R-:W-:Y:S02]  /*27f0*/  PRMT R223, RZ, 0x7610, R223 ;  /* 0x00007610ffdf7816 */ /* 0x000fe400000000df */
[----:B------:R-:W-:Y:S01]  /*2800*/  PRMT R221, RZ, 0x7610, R221 ;  /* 0x00007610ffdd7816 */ /* 0x000fe200000000dd */
[C---:B------:R-:W-:Y:S01]  /*2810*/  IMAD R140, R14.reuse, 0x19, RZ ;  /* 0x000000190e8c7824 */ /* 0x040fe200078e02ff */
[----:B------:R-:W-:Y:S02]  /*2820*/  PRMT R3, RZ, 0x7610, R3 ;  /* 0x00007610ff037816 */ /* 0x000fe40000000003 */
[----:B------:R-:W-:Y:S01]  /*2830*/  PRMT R217, RZ, 0x7610, R217 ;  /* 0x00007610ffd97816 */ /* 0x000fe200000000d9 */
[----:B------:R-:W-:Y:S01]  /*2840*/  IMAD.WIDE R94, R14, 0x2, R250 ;  /* 0x000000020e5e7825 */ /* 0x000fe200078e02fa */
[----:B------:R-:W-:Y:S01]  /*2850*/  PRMT R215, RZ, 0x7610, R215 ;  /* 0x00007610ffd77816 */ /* 0x000fe200000000d7 */
[----:B------:R-:W-:Y:S04]  /*2860*/  STL.64 [R1+0x68], R246 ;  /* 0x000068f601007387 */ /* 0x000fe80000100a00 */
[----:B0-----:R-:W3:Y:S04]  /*2870*/  @!P6 LDG.E.U16 R55, desc[UR22][R250.64] ;  /* 0x00000016fa37e981 */ /* 0x001ee8000c1e1500 */
[----:B------:R-:W4:Y:S01]  /*2880*/  @!P6 LDG.E.U16 R5, desc[UR22][R246.64] ;  /* 0x00000016f605e981 */ /* 0x000f22000c1e1500 */
[----:B------:R-:W-:-:S03]  /*2890*/  LOP3.LUT P6, RZ, R0, 0x1, RZ, 0xc0, !PT ;  /* 0x0000000100ff7812 */ /* 0x000fc600078cc0ff */
[----:B------:R-:W5:Y:S04]  /*28a0*/  @!P3 LDG.E.U16 R237, desc[UR22][R118.64] ;  /* 0x0000001676edb981 */ /* 0x000f68000c1e1500 */
[----:B--2---:R-:W2:Y:S01]  /*28b0*/  @!P3 LDG.E.U16 R235, desc[UR22][R120.64] ;  /* 0x0000001678ebb981 */ /* 0x004ea2000c1e1500 */
[----:B------:R-:W-:Y:S01]  /*28c0*/  LOP3.LUT P3, RZ, R2, 0x1, RZ, 0xc0, !PT ;  /* 0x0000000102ff7812 */ /* 0x000fe2000786c0ff */
[----:B------:R-:W-:Y:S01]  /*28d0*/  VIADD R0, R4, 0xfffffff6 ;  /* 0xfffffff604007836 */ /* 0x000fe20000000000 */
[----:B------:R-:W-:Y:S01]  /*28e0*/  SHF.R.U32.HI R2, RZ, 0xe, R56 ;  /* 0x0000000eff027819 */ /* 0x000fe20000011638 */
[----:B------:R-:W-:Y:S02]  /*28f0*/  IMAD.WIDE R128, R128, 0x2, R246 ;  /* 0x0000000280807825 */ /* 0x000fe400078e02f6 */
[----:B------:R-:W2:Y:S04]  /*2900*/  @P6 LDG.E.U16 R233, desc[UR22][R122.64] ;  /* 0x000000167ae96981 */ /* 0x000ea8000c1e1500 */
[----:B------:R-:W2:Y:S01]  /*2910*/  @P6 LDG.E.U16 R231, desc[UR22][R124.64] ;  /* 0x000000167ce76981 */ /* 0x000ea2000c1e1500 */
[----:B------:R-:W-:-:S03]  /*2920*/  ISETP.GE.U32.AND P6, PT, R0, 0x7fffffd7, PT ;  /* 0x7fffffd70000780c */ /* 0x000fc60003fc6070 */
[----:B------:R-:W2:Y:S04]  /*2930*/  @P3 LDG.E.U16 R229, desc[UR22][R126.64] ;  /* 0x000000167ee53981 */ /* 0x000ea8000c1e1500 */
[----:B------:R-:W2:Y:S01]  /*2940*/  @P3 LDG.E.U16 R227, desc[UR22][R128.64] ;  /* 0x0000001680e33981 */ /* 0x000ea2000c1e1500 */
[----:B------:R-:W-:Y:S01]  /*2950*/  LOP3.LUT P3, RZ, R2, 0x1, RZ, 0xc0, !PT ;  /* 0x0000000102ff7812 */ /* 0x000fe2000786c0ff */
[----:B------:R-:W-:Y:S01]  /*2960*/  IMAD.WIDE R130, R132, 0x2, R250 ;  /* 0x0000000284827825 */ /* 0x000fe200078e02fa */
[----:B------:R-:W-:-:S03]  /*2970*/  SHF.R.U32.HI R2, RZ, 0x6, R56 ;  /* 0x00000006ff027819 */ /* 0x000fc60000011638 */
[----:B------:R-:W-:Y:S01]  /*2980*/  IMAD.WIDE R132, R132, 0x2, R246 ;  /* 0x0000000284847825 */ /* 0x000fe200078e02f6 */
[----:B------:R-:W2:Y:S03]  /*2990*/  @!P6 LDG.E.U16 R219, desc[UR22][R130.64] ;  /* 0x0000001682dbe981 */ /* 0x000ea6000c1e1500 */
[C---:B------:R-:W-:Y:S01]  /*29a0*/  IMAD.WIDE R134, R136.reuse, 0x2, R250 ;  /* 0x0000000288867825 */ /* 0x040fe200078e02fa */
[----:B------:R-:W2:Y:S03]  /*29b0*/  @!P6 LDG.E.U16 R225, desc[UR22][R132.64] ;  /* 0x0000001684e1e981 */ /* 0x000ea6000c1e1500 */
[----:B------:R-:W-:Y:S01]  /*29c0*/  IMAD.WIDE R136, R136, 0x2, R246 ;  /* 0x0000000288887825 */ /* 0x000fe200078e02f6 */
[----:B------:R-:W-:Y:S01]  /*29d0*/  LOP3.LUT P6, RZ, R2, 0x1, RZ, 0xc0, !PT ;  /* 0x0000000102ff7812 */ /* 0x000fe200078cc0ff */
[----:B------:R-:W2:Y:S02]  /*29e0*/  @P3 LDG.E.U16 R223, desc[UR22][R134.64] ;  /* 0x0000001686df3981 */ /* 0x000ea4000c1e1500 */
[----:B------:R-:W-:-:S02]  /*29f0*/  VIADD R0, R4, 0xfffffffe ;  /* 0xfffffffe04007836 */ /* 0x000fc40000000000 */
[----:B------:R-:W2:Y:S03]  /*2a00*/  @P3 LDG.E.U16 R221, desc[UR22][R136.64] ;  /* 0x0000001688dd3981 */ /* 0x000ea6000c1e1500 */
[----:B------:R-:W-:Y:S01]  /*2a10*/  ISETP.GE.U32.AND P3, PT, R0, 0x7fffffdf, PT ;  /* 0x7fffffdf0000780c */ /* 0x000fe20003f66070 */
[----:B------:R-:W-:Y:S01]  /*2a20*/  IMAD.WIDE R138, R140, 0x2, R250 ;  /* 0x000000028c8a7825 */ /* 0x000fe200078e02fa */
[----:B------:R-:W-:-:S03]  /*2a30*/  PRMT R213, RZ, 0x7610, R213 ;  /* 0x00007610ffd57816 */ /* 0x000fc600000000d5 */
[--C-:B------:R-:W-:Y:S01]  /*2a40*/  IMAD.WIDE R140, R140, 0x2, R246.reuse ;  /* 0x000000028c8c7825 */ /* 0x100fe200078e02f6 */
[----:B------:R-:W2:Y:S03]  /*2a50*/  @P6 LDG.E.U16 R3, desc[UR22][R138.64] ;  /* 0x000000168a036981 */ /* 0x000ea6000c1e1500 */
[----:B------:R-:W-:Y:S01]  /*2a60*/  VIADD R0, R4, 0xfffffffd ;  /* 0xfffffffd04007836 */ /* 0x000fe20000000000 */
[----:B------:R-:W2:Y:S01]  /*2a70*/  @P6 LDG.E.U16 R217, desc[UR22][R140.64] ;  /* 0x000000168cd96981 */ /* 0x000ea2000c1e1500 */
[----:B------:R-:W-:-:S04]  /*2a80*/  IMAD.WIDE R92, R14, 0x2, R246 ;  /* 0x000000020e5c7825 */ /* 0x000fc800078e02f6 */
[----:B------:R-:W-:Y:S01]  /*2a90*/  VIADD R2, R4, 0xfffffff5 ;  /* 0xfffffff504027836 */ /* 0x000fe20000000000 */
[----:B------:R-:W-:Y:S01]  /*2aa0*/  ISETP.GE.U32.AND P6, PT, R0, 0x7fffffde, PT ;  /* 0x7fffffde0000780c */ /* 0x000fe20003fc6070 */
[----:B------:R-:W2:Y:S01]  /*2ab0*/  @!P3 LDG.E.U16 R215, desc[UR22][R94.64] ;  /* 0x000000165ed7b981 */ /* 0x000ea2000c1e1500 */
[----:B------:R-:W-:-:S03]  /*2ac0*/  IMAD.SHL.U32 R0, R14, 0x2, RZ ;  /* 0x000000020e007824 */ /* 0x000fc600078e00ff */
[----:B------:R0:W2:Y:S01]  /*2ad0*/  @!P3 LDG.E.U16 R213, desc[UR22][R92.64] ;  /* 0x000000165cd5b981 */ /* 0x0000a2000c1e1500 */
[----:B------:R-:W-:Y:S01]  /*2ae0*/  ISETP.GE.U32.AND P3, PT, R2, 0x7fffffd6, PT ;  /* 0x7fffffd60200780c */ /* 0x000fe20003f66070 */
[----:B------:R-:W-:Y:S01]  /*2af0*/  IMAD R144, R14, 0xa, RZ ;  /* 0x0000000a0e907824 */ /* 0x000fe200078e02ff */
[----:B------:R-:W-:Y:S01]  /*2b00*/  PRMT R40, RZ, 0x7610, R40 ;  /* 0x00007610ff287816 */ /* 0x000fe20000000028 */
[----:B------:R-:W-:Y:S01]  /*2b10*/  STL.64 [R1+0x60], R94 ;  /* 0x0000605e01007387 */ /* 0x000fe20000100a00 */
[----:B------:R-:W-:Y:S01]  /*2b20*/  PRMT R38, RZ, 0x7610, R38 ;  /* 0x00007610ff267816 */ /* 0x000fe20000000026 */
[----:B------:R-:W-:Y:S02]  /*2b30*/  IMAD.WIDE R16, R0, 0x2, R246 ;  /* 0x0000000200107825 */ /* 0x000fe400078e02f6 */
[----:B------:R0:W-:Y:S01]  /*2b40*/  STL.64 [R1+0x58], R92 ;  /* 0x0000585c01007387 */ /* 0x0001e20000100a00 */
[----:B------:R-:W-:Y:S01]  /*2b50*/  PRMT R36, RZ, 0x7610, R36 ;  /* 0x00007610ff247816 */ /* 0x000fe20000000024 */
[C---:B------:R-:W-:Y:S01]  /*2b60*/  IMAD.WIDE R142, R144.reuse, 0x2, R250 ;  /* 0x00000002908e7825 */ /* 0x040fe200078e02fa */
[----:B------:R-:W-:Y:S01]  /*2b70*/  PRMT R34, RZ, 0x7610, R34 ;  /* 0x00007610ff227816 */ /* 0x000fe20000000022 */
[----:B------:R-:W2:Y:S01]  /*2b80*/  @!P6 LDG.E.U16 R38, desc[UR22][R16.64] ;  /* 0x000000161026e981 */ /* 0x000ea2000c1e1500 */
[----:B------:R-:W-:Y:S01]  /*2b90*/  SHF.R.U32.HI R2, RZ, 0xd, R56 ;  /* 0x0000000dff027819 */ /* 0x000fe20000011638 */
[----:B------:R-:W-:-:S02]  /*2ba0*/  IMAD.WIDE R144, R144, 0x2, R246 ;  /* 0x0000000290907825 */ /* 0x000fc400078e02f6 */
[----:B------:R-:W2:Y:S02]  /*2bb0*/  @!P3 LDG.E.U16 R36, desc[UR22][R142.64] ;  /* 0x000000168e24b981 */ /* 0x000ea4000c1e1500 */
[----:B0-----:R-:W-:Y:S01]  /*2bc0*/  IMAD.WIDE R92, R0, 0x2, R250 ;  /* 0x00000002005c7825 */ /* 0x001fe200078e02fa */
[----:B------:R-:W-:Y:S01]  /*2bd0*/  SHF.R.U32.HI R0, RZ, 0x5, R56 ;  /* 0x00000005ff007819 */ /* 0x000fe20000011638 */
[----:B------:R-:W2:Y:S04]  /*2be0*/  @!P3 LDG.E.U16 R34, desc[UR22][R144.64] ;  /* 0x000000169022b981 */ /* 0x000ea8000c1e1500 */
[----:B------:R0:W2:Y:S01]  /*2bf0*/  @!P6 LDG.E.U16 R40, desc[UR22][R92.64] ;  /* 0x000000165c28e981 */ /* 0x0000a2000c1e1500 */
[----:B------:R-:W-:Y:S01]  /*2c00*/  LOP3.LUT P6, RZ, R2, 0x1, RZ, 0xc0, !PT ;  /* 0x0000000102ff7812 */ /* 0x000fe200078cc0ff */
[----:B------:R-:W-:Y:S01]  /*2c10*/  IMAD R148, R14, 0x12, RZ ;  /* 0x000000120e947824 */ /* 0x000fe200078e02ff */
[----:B------:R-:W-:Y:S01]  /*2c20*/  LOP3.LUT P3, RZ, R0, 0x1, RZ, 0xc0, !PT ;  /* 0x0000000100ff7812 */ /* 0x000fe2000786c0ff */
[----:B------:R-:W-:Y:S01]  /*2c30*/  IMAD R152, R14, 0x1a, RZ ;  /* 0x0000001a0e987824 */ /* 0x000fe200078e02ff */
[----:B------:R-:W-:Y:S01]  /*2c40*/  PRMT R2, RZ, 0x7610, R2 ;  /* 0x00007610ff027816 */ /* 0x000fe20000000002 */
[----:B------:R-:W-:Y:S01]  /*2c50*/  IMAD.WIDE R146, R148, 0x2, R250 ;  /* 0x0000000294927825 */ /* 0x000fe200078e02fa */
[----:B------:R-:W-:-:S03]  /*2c60*/  PRMT R32, RZ, 0x7610, R32 ;  /* 0x00007610ff207816 */ /* 0x000fc60000000020 */
[----:B------:R-:W-:Y:S01]  /*2c70*/  IMAD.WIDE R148, R148, 0x2, R246 ;  /* 0x0000000294947825 */ /* 0x000fe200078e02f6 */
[----:B------:R-:W-:Y:S02]  /*2c80*/  PRMT R30, RZ, 0x7610, R30 ;  /* 0x00007610ff1e7816 */ /* 0x000fe4000000001e */
[----:B------:R-:W-:Y:S01]  /*2c90*/  PRMT R28, RZ, 0x7610, R28 ;  /* 0x00007610ff1c7816 */ /* 0x000fe2000000001c */
[----:B------:R-:W-:Y:S01]  /*2ca0*/  VIADD R0, R4, 0xfffffffc ;  /* 0xfffffffc04007836 */ /* 0x000fe20000000000 */
[----:B------:R-:W2:Y:S01]  /*2cb0*/  @P6 LDG.E.U16 R2, desc[UR22][R146.64] ;  /* 0x0000001692026981 */ /* 0x000ea2000c1e1500 */
[----:B------:R-:W-:-:S03]  /*2cc0*/  IMAD.WIDE R150, R152, 0x2, R250 ;  /* 0x0000000298967825 */ /* 0x000fc600078e02fa */
[----:B------:R-:W2:Y:S01]  /*2cd0*/  @P6 LDG.E.U16 R32, desc[UR22][R148.64] ;  /* 0x0000001694206981 */ /* 0x000ea2000c1e1500 */
[----:B------:R-:W-:Y:S01]  /*2ce0*/  IMAD.WIDE R152, R152, 0x2, R246 ;  /* 0x0000000298987825 */ /* 0x000fe200078e02f6 */
[----:B------:R-:W-:Y:S02]  /*2cf0*/  ISETP.GE.U32.AND P6, PT, R0, 0x7fffffdd, PT ;  /* 0x7fffffdd0000780c */ /* 0x000fe40003fc6070 */
[----:B------:R-:W2:Y:S01]  /*2d00*/  @P3 LDG.E.U16 R30, desc[UR22][R150.64] ;  /* 0x00000016961e3981 */ /* 0x000ea2000c1e1500 */
[----:B------:R-:W-:-:S03]  /*2d10*/  VIADD R12, R4, 0xfffffff4 ;  /* 0xfffffff4040c7836 */ /* 0x000fc60000000000 */
[----:B------:R-:W2:Y:S01]  /*2d20*/  @P3 LDG.E.U16 R28, desc[UR22][R152.64] ;  /* 0x00000016981c3981 */ /* 0x000ea2000c1e1500 */
[----:B------:R-:W-:Y:S01]  /*2d30*/  IMAD R0, R14, 0x3, RZ ;  /* 0x000000030e007824 */ /* 0x000fe200078e02ff */
[----:B------:R-:W-:Y:S01]  /*2d40*/  ISETP.GE.U32.AND P3, PT, R12, 0x7fffffd5, PT ;  /* 0x7fffffd50c00780c */ /* 0x000fe20003f66070 */
[----:B------:R-:W-:Y:S01]  /*2d50*/  IMAD R156, R14, 0xb, RZ ;  /* 0x0000000b0e9c7824 */ /* 0x000fe200078e02ff */
[----:B------:R0:W-:Y:S01]  /*2d60*/  STL.64 [R1+0x50], R92 ;  /* 0x0000505c01007387 */ /* 0x0001e20000100a00 */
[----:B------:R-:W-:Y:S02]  /*2d70*/  PRMT R211, RZ, 0x7610, R211 ;  /* 0x00007610ffd37816 */ /* 0x000fe400000000d3 */
[----:B------:R-:W-:Y:S01]  /*2d80*/  PRMT R209, RZ, 0x7610, R209 ;  /* 0x00007610ffd17816 */ /* 0x000fe200000000d1 */
[----:B------:R1:W-:Y:S01]  /*2d90*/  STL.64 [R1+0x48], R16 ;  /* 0x0000481001007387 */ /* 0x0003e20000100a00 */
[----:B------:R-:W-:Y:S01]  /*2da0*/  PRMT R207, RZ, 0x7610, R207 ;  /* 0x00007610ffcf7816 */ /* 0x000fe200000000cf */
[----:B------:R-:W-:Y:S01]  /*2db0*/  IMAD.WIDE R154, R156, 0x2, R250 ;  /* 0x000000029c9a7825 */ /* 0x000fe200078e02fa */
[----:B------:R-:W-:-:S02]  /*2dc0*/  PRMT R199, RZ, 0x7610, R199 ;  /* 0x00007610ffc77816 */ /* 0x000fc400000000c7 */
[----:B------:R-:W-:Y:S01]  /*2dd0*/  SHF.R.U32.HI R12, RZ, 0xc, R56 ;  /* 0x0000000cff0c7819 */ /* 0x000fe20000011638 */
[C---:B0-----:R-:W-:Y:S01]  /*2de0*/  IMAD.WIDE R92, R0.reuse, 0x2, R250 ;  /* 0x00000002005c7825 */ /* 0x041fe200078e02fa */
[----:B------:R-:W2:Y:S03]  /*2df0*/  @!P3 LDG.E.U16 R207, desc[UR22][R154.64] ;  /* 0x000000169acfb981 */ /* 0x000ea6000c1e1500 */
[----:B-1----:R-:W-:Y:S01]  /*2e00*/  IMAD.WIDE R16, R0, 0x2, R246 ;  /* 0x0000000200107825 */ /* 0x002fe200078e02f6 */
[----:B------:R-:W-:Y:S01]  /*2e10*/  SHF.R.U32.HI R0, RZ, 0x4, R56 ;  /* 0x00000004ff007819 */ /* 0x000fe20000011638 */
[----:B------:R0:W2:Y:S02]  /*2e20*/  @!P6 LDG.E.U16 R211, desc[UR22][R92.64] ;  /* 0x000000165cd3e981 */ /* 0x0000a4000c1e1500 */
[----:B------:R-:W-:Y:S02]  /*2e30*/  IMAD.WIDE R156, R156, 0x2, R246 ;  /* 0x000000029c9c7825 */ /* 0x000fe400078e02f6 */
[----:B------:R1:W2:Y:S01]  /*2e40*/  @!P6 LDG.E.U16 R209, desc[UR22][R16.64] ;  /* 0x0000001610d1e981 */ /* 0x0002a2000c1e1500 */
[----:B------:R-:W-:Y:S01]  /*2e50*/  LOP3.LUT P6, RZ, R12, 0x1, RZ, 0xc0, !PT ;  /* 0x000000010cff7812 */ /* 0x000fe200078cc0ff */
[----:B------:R-:W-:-:S02]  /*2e60*/  IMAD R160, R14, 0x13, RZ ;  /* 0x000000130ea07824 */ /* 0x000fc400078e02ff */
[----:B------:R-:W2:Y:S01]  /*2e70*/  @!P3 LDG.E.U16 R199, desc[UR22][R156.64] ;  /* 0x000000169cc7b981 */ /* 0x000ea2000c1e1500 */
[----:B------:R-:W-:Y:S01]  /*2e80*/  LOP3.LUT P3, RZ, R0, 0x1, RZ, 0xc0, !PT ;  /* 0x0000000100ff7812 */ /* 0x000fe2000786c0ff */
[----:B------:R-:W-:Y:S01]  /*2e90*/  IMAD R164, R14, 0x1b, RZ ;  /* 0x0000001b0ea47824 */ /* 0x000fe200078e02ff */
[----:B------:R-:W-:Y:S01]  /*2ea0*/  PRMT R47, RZ, 0x7610, R47 ;  /* 0x00007610ff2f7816 */ /* 0x000fe2000000002f */
[----:B------:R-:W-:Y:S01]  /*2eb0*/  IMAD.WIDE R158, R160, 0x2, R250 ;  /* 0x00000002a09e7825 */ /* 0x000fe200078e02fa */
[----:B------:R-:W-:-:S03]  /*2ec0*/  PRMT R53, RZ, 0x7610, R53 ;  /* 0x00007610ff357816 */ /* 0x000fc60000000035 */
[----:B------:R-:W-:Y:S01]  /*2ed0*/  IMAD.WIDE R160, R160, 0x2, R246 ;  /* 0x00000002a0a07825 */ /* 0x000fe200078e02f6 */
[----:B------:R-:W-:Y:S01]  /*2ee0*/  PRMT R51, RZ, 0x7610, R51 ;  /* 0x00007610ff337816 */ /* 0x000fe20000000033 */
[----:B------:R-:W2:Y:S01]  /*2ef0*/  @P6 LDG.E.U16 R47, desc[UR22][R158.64] ;  /* 0x000000169e2f6981 */ /* 0x000ea2000c1e1500 */
[----:B------:R-:W-:Y:S01]  /*2f00*/  PRMT R49, RZ, 0x7610, R49 ;  /* 0x00007610ff317816 */ /* 0x000fe20000000031 */
[----:B------:R-:W-:Y:S02]  /*2f10*/  VIADD R0, R4, 0xfffffffb ;  /* 0xfffffffb04007836 */ /* 0x000fe40000000000 */
[C---:B------:R-:W-:Y:S01]  /*2f20*/  IMAD.WIDE R162, R164.reuse, 0x2, R250 ;  /* 0x00000002a4a27825 */ /* 0x040fe200078e02fa */
[----:B------:R-:W2:Y:S03]  /*2f30*/  @P6 LDG.E.U16 R53, desc[UR22][R160.64] ;  /* 0x00000016a0356981 */ /* 0x000ea6000c1e1500 */
[----:B------:R-:W-:Y:S01]  /*2f40*/  IMAD.WIDE R164, R164, 0x2, R246 ;  /* 0x00000002a4a47825 */ /* 0x000fe200078e02f6 */
[----:B------:R-:W-:Y:S01]  /*2f50*/  ISETP.GE.U32.AND P6, PT, R0, 0x7fffffdc, PT ;  /* 0x7fffffdc0000780c */ /* 0x000fe20003fc6070 */
[----:B------:R-:W2:Y:S02]  /*2f60*/  @P3 LDG.E.U16 R51, desc[UR22][R162.64] ;  /* 0x00000016a2333981 */ /* 0x000ea4000c1e1500 */
[----:B------:R-:W-:-:S02]  /*2f70*/  VIADD R12, R4, 0xfffffff3 ;  /* 0xfffffff3040c7836 */ /* 0x000fc40000000000 */
[----:B------:R-:W2:Y:S03]  /*2f80*/  @P3 LDG.E.U16 R49, desc[UR22][R164.64] ;  /* 0x00000016a4313981 */ /* 0x000ea6000c1e1500 */
[----:B------:R-:W-:Y:S01]  /*2f90*/  ISETP.GE.U32.AND P3, PT, R12, 0x7fffffd4, PT ;  /* 0x7fffffd40c00780c */ /* 0x000fe20003f66070 */
[----:B------:R-:W-:Y:S01]  /*2fa0*/  IMAD.SHL.U32 R12, R14, 0x4, RZ ;  /* 0x000000040e0c7824 */ /* 0x000fe200078e00ff */
[----:B------:R0:W-:Y:S01]  /*2fb0*/  STL.64 [R1+0x40], R92 ;  /* 0x0000405c01007387 */ /* 0x0001e20000100a00 */
[----:B------:R-:W-:Y:S02]  /*2fc0*/  PRMT R26, RZ, 0x7610, R26 ;  /* 0x00007610ff1a7816 */ /* 0x000fe4000000001a */
[----:B------:R-:W-:Y:S01]  /*2fd0*/  PRMT R24, RZ, 0x7610, R24 ;  /* 0x00007610ff187816 */ /* 0x000fe20000000018 */
[----:B------:R-:W-:Y:S01]  /*2fe0*/  IMAD.WIDE R94, R12, 0x2, R250 ;  /* 0x000000020c5e7825 */ /* 0x000fe200078e02fa */
[----:B------:R1:W-:Y:S03]  /*2ff0*/  STL.64 [R1+0x38], R16 ;  /* 0x0000381001007387 */ /* 0x0003e60000100a00 */
[----:B------:R-:W-:Y:S01]  /*3000*/  IMAD R168, R14, 0xc, RZ ;  /* 0x0000000c0ea87824 */ /* 0x000fe200078e02ff */
[----:B------:R-:W-:Y:S01]  /*3010*/  PRMT R0, RZ, 0x7610, R0 ;  /* 0x00007610ff007816 */ /* 0x000fe20000000000 */
[----:B------:R1:W2:Y:S01]  /*3020*/  @!P6 LDG.E.U16 R26, desc[UR22][R94.64] ;  /* 0x000000165e1ae981 */ /* 0x0002a2000c1e1500 */
[----:B0-----:R-:W-:Y:S01]  /*3030*/  IMAD.WIDE R92, R12, 0x2, R246 ;  /* 0x000000020c5c7825 */ /* 0x001fe200078e02f6 */
[----:B------:R-:W-:-:S02]  /*3040*/  PRMT R22, RZ, 0x7610, R22 ;  /* 0x00007610ff167816 */ /* 0x000fc40000000016 */
[----:B-1----:R-:W-:Y:S01]  /*3050*/  SHF.R.U32.HI R16, RZ, 0xb, R56 ;  /* 0x0000000bff107819 */ /* 0x002fe20000011638 */
[----:B------:R-:W-:Y:S01]  /*3060*/  IMAD.WIDE R166, R168, 0x2, R250 ;  /* 0x00000002a8a67825 */ /* 0x000fe200078e02fa */
[----:B------:R0:W2:Y:S02]  /*3070*/  @!P6 LDG.E.U16 R24, desc[UR22][R92.64] ;  /* 0x000000165c18e981 */ /* 0x0000a4000c1e1500 */
[----:B------:R-:W-:Y:S01]  /*3080*/  LOP3.LUT P6, RZ, R16, 0x1, RZ, 0xc0, !PT ;  /* 0x0000000110ff7812 */ /* 0x000fe200078cc0ff */
[----:B------:R-:W-:Y:S01]  /*3090*/  IMAD.WIDE R168, R168, 0x2, R246 ;  /* 0x00000002a8a87825 */ /* 0x000fe200078e02f6 */
[----:B------:R-:W-:Y:S01]  /*30a0*/  SHF.R.U32.HI R12, RZ, 0x3, R56 ;  /* 0x00000003ff0c7819 */ /* 0x000fe20000011638 */
[----:B------:R-:W2:Y:S02]  /*30b0*/  @!P3 LDG.E.U16 R0, desc[UR22][R166.64] ;  /* 0x00000016a600b981 */ /* 0x000ea4000c1e1500 */
[----:B------:R-:W-:Y:S02]  /*30c0*/  IMAD R172, R14, 0x14, RZ ;  /* 0x000000140eac7824 */ /* 0x000fe400078e02ff */
[----:B------:R-:W2:Y:S01]  /*30d0*/  @!P3 LDG.E.U16 R22, desc[UR22][R168.64] ;  /* 0x00000016a816b981 */ /* 0x000ea2000c1e1500 */
[----:B------:R-:W-:Y:S01]  /*30e0*/  LOP3.LUT P3, RZ, R12, 0x1, RZ, 0xc0, !PT ;  /* 0x000000010cff7812 */ /* 0x000fe2000786c0ff */
[----:B------:R-:W-:Y:S01]  /*30f0*/  IMAD.WIDE R170, R172, 0x2, R250 ;  /* 0x00000002acaa7825 */ /* 0x000fe200078e02fa */
[----:B------:R-:W-:-:S02]  /*3100*/  PRMT R12, RZ, 0x7610, R12 ;  /* 0x00007610ff0c7816 */ /* 0x000fc4000000000c */
[----:B------:R-:W-:Y:S01]  /*3110*/  PRMT R20, RZ, 0x7610, R20 ;  /* 0x00007610ff147816 */ /* 0x000fe20000000014 */
[----:B------:R-:W-:-:S04]  /*3120*/  IMAD.WIDE R172, R172, 0x2, R246 ;  /* 0x00000002acac7825 */ /* 0x000fc800078e02f6 */
[----:B------:R-:W-:Y:S02]  /*3130*/  VIADD R17, R4, 0xfffffffa ;  /* 0xfffffffa04117836 */ /* 0x000fe40000000000 */
[----:B------:R-:W-:Y:S01]  /*3140*/  IMAD R176, R14, 0x1c, RZ ;  /* 0x0000001c0eb07824 */ /* 0x000fe200078e02ff */
[----:B------:R-:W-:Y:S01]  /*3150*/  PRMT R18, RZ, 0x7610, R18 ;  /* 0x00007610ff127816 */ /* 0x000fe20000000012 */
[----:B------:R-:W2:Y:S01]  /*3160*/  @P6 LDG.E.U16 R12, desc[UR22][R170.64] ;  /* 0x00000016aa0c6981 */ /* 0x000ea2000c1e1500 */
[----:B------:R-:W-:Y:S01]  /*3170*/  PRMT R16, RZ, 0x7610, R16 ;  /* 0x00007610ff107816 */ /* 0x000fe20000000010 */
[C---:B------:R-:W-:Y:S02]  /*3180*/  IMAD.WIDE R174, R176.reuse, 0x2, R250 ;  /* 0x00000002b0ae7825 */ /* 0x040fe400078e02fa */
[----:B------:R-:W2:Y:S01]  /*3190*/  @P6 LDG.E.U16 R20, desc[UR22][R172.64] ;  /* 0x00000016ac146981 */ /* 0x000ea2000c1e1500 */
[----:B------:R-:W-:Y:S01]  /*31a0*/  ISETP.GE.U32.AND P6, PT, R17, 0x7fffffdb, PT ;  /* 0x7fffffdb1100780c */ /* 0x000fe20003fc6070 */
[----:B------:R-:W-:-:S02]  /*31b0*/  IMAD.WIDE R176, R176, 0x2, R246 ;  /* 0x00000002b0b07825 */ /* 0x000fc400078e02f6 */
[----:B------:R-:W2:Y:S02]  /*31c0*/  @P3 LDG.E.U16 R18, desc[UR22][R174.64] ;  /* 0x00000016ae123981 */ /* 0x000ea4000c1e1500 */
[----:B------:R-:W-:Y:S02]  /*31d0*/  VIADD R19, R4, 0xfffffff2 ;  /* 0xfffffff204137836 */ /* 0x000fe40000000000 */
[C---:B------:R-:W-:Y:S01]  /*31e0*/  IMAD R17, R14.reuse, 0x5, RZ ;  /* 0x000000050e117824 */ /* 0x040fe200078e02ff */
[----:B------:R-:W2:Y:S01]  /*31f0*/  @P3 LDG.E.U16 R16, desc[UR22][R176.64] ;  /* 0x00000016b0103981 */ /* 0x000ea2000c1e1500 */
[----:B------:R-:W-:Y:S02]  /*3200*/  PRMT R45, RZ, 0x7610, R45 ;  /* 0x00007610ff2d7816 */ /* 0x000fe4000000002d */
[----:B------:R-:W-:Y:S01]  /*3210*/  ISETP.GE.U32.AND P3, PT, R19, 0x7fffffd3, PT ;  /* 0x7fffffd31300780c */ /* 0x000fe20003f66070 */
[----:B------:R1:W-:Y:S01]  /*3220*/  STL.64 [R1+0x30], R94 ;  /* 0x0000305e01007387 */ /* 0x0003e20000100a00 */
[----:B------:R-:W-:Y:S01]  /*3230*/  PRMT R43, RZ, 0x7610, R43 ;  /* 0x00007610ff2b7816 */ /* 0x000fe2000000002b */
[----:B------:R-:W-:-:S02]  /*3240*/  IMAD R180, R14, 0xd, RZ ;  /* 0x0000000d0eb47824 */ /* 0x000fc400078e02ff */
[----:B------:R0:W-:Y:S01]  /*3250*/  STL.64 [R1+0x28], R92 ;  /* 0x0000285c01007387 */ /* 0x0001e20000100a00 */
[----:B------:R-:W-:Y:S01]  /*3260*/  SHF.R.U32.HI R19, RZ, 0xa, R56 ;  /* 0x0000000aff137819 */ /* 0x000fe20000011638 */
[----:B------:R-:W-:Y:S01]  /*3270*/  IMAD.WIDE R178, R180, 0x2, R250 ;  /* 0x00000002b4b27825 */ /* 0x000fe200078e02fa */
[----:B------:R-:W-:-:S03]  /*3280*/  PRMT R41, RZ, 0x7610, R41 ;  /* 0x00007610ff297816 */ /* 0x000fc60000000029 */
[C---:B-1----:R-:W-:Y:S01]  /*3290*/  IMAD.WIDE R94, R17.reuse, 0x2, R250 ;  /* 0x00000002115e7825 */ /* 0x042fe200078e02fa */
[----:B------:R-:W-:Y:S02]  /*32a0*/  PRMT R39, RZ, 0x7610, R39 ;  /* 0x00007610ff277816 */ /* 0x000fe40000000027 */
[----:B------:R-:W2:Y:S01]  /*32b0*/  @!P3 LDG.E.U16 R41, desc[UR22][R178.64] ;  /* 0x00000016b229b981 */ /* 0x000ea2000c1e1500 */
[----:B0-----:R-:W-:-:S03]  /*32c0*/  IMAD.WIDE R92, R17, 0x2, R246 ;  /* 0x00000002115c7825 */ /* 0x001fc600078e02f6 */
[----:B------:R0:W2:Y:S01]  /*32d0*/  @!P6 LDG.E.U16 R45, desc[UR22][R94.64] ;  /* 0x000000165e2de981 */ /* 0x0000a2000c1e1500 */
[----:B------:R-:W-:-:S03]  /*32e0*/  IMAD.WIDE R180, R180, 0x2, R246 ;  /* 0x00000002b4b47825 */ /* 0x000fc600078e02f6 */
[----:B------:R1:W2:Y:S01]  /*32f0*/  @!P6 LDG.E.U16 R43, desc[UR22][R92.64] ;  /* 0x000000165c2be981 */ /* 0x0002a2000c1e1500 */
[----:B------:R-:W-:Y:S01]  /*3300*/  LOP3.LUT P6, RZ, R19, 0x1, RZ, 0xc0, !PT ;  /* 0x0000000113ff7812 */ /* 0x000fe200078cc0ff */
[----:B------:R-:W-:Y:S01]  /*3310*/  IMAD R184, R14, 0x15, RZ ;  /* 0x000000150eb87824 */ /* 0x000fe200078e02ff */
[----:B------:R-:W-:Y:S01]  /*3320*/  SHF.R.U32.HI R17, RZ, 0x2, R56 ;  /* 0x00000002ff117819 */ /* 0x000fe20000011638 */
[----:B------:R-:W2:Y:S01]  /*3330*/  @!P3 LDG.E.U16 R39, desc[UR22][R180.64] ;  /* 0x00000016b427b981 */ /* 0x000ea2000c1e1500 */
[----:B------:R-:W-:Y:S01]  /*3340*/  PRMT R19, RZ, 0x7610, R19 ;  /* 0x00007610ff137816 */ /* 0x000fe20000000013 */
[C---:B------:R-:W-:Y:S01]  /*3350*/  IMAD.WIDE R182, R184.reuse, 0x2, R250 ;  /* 0x00000002b8b67825 */ /* 0x040fe200078e02fa */
[----:B------:R-:W-:Y:S02]  /*3360*/  LOP3.LUT P3, RZ, R17, 0x1, RZ, 0xc0, !PT ;  /* 0x0000000111ff7812 */ /* 0x000fe4000786c0ff */
[----:B------:R-:W-:Y:S01]  /*3370*/  PRMT R17, RZ, 0x7610, R17 ;  /* 0x00007610ff117816 */ /* 0x000fe20000000011 */
[----:B------:R-:W-:-:S04]  /*3380*/  IMAD.WIDE R184, R184, 0x2, R246 ;  /* 0x00000002b8b87825 */ /* 0x000fc800078e02f6 */
[----:B------:R-:W-:Y:S01]  /*3390*/  VIADD R25, R4, 0xfffffff9 ;  /* 0xfffffff904197836 */ /* 0x000fe20000000000 */
[----:B------:R-:W2:Y:S01]  /*33a0*/  @P6 LDG.E.U16 R17, desc[UR22][R182.64] ;  /* 0x00000016b6116981 */ /* 0x000ea2000c1e1500 */
[----:B------:R-:W-:-:S03]  /*33b0*/  IMAD R188, R14, 0x1d, RZ ;  /* 0x0000001d0ebc7824 */ /* 0x000fc600078e02ff */
[----:B------:R-:W2:Y:S01]  /*33c0*/  @P6 LDG.E.U16 R19, desc[UR22][R184.64] ;  /* 0x00000016b8136981 */ /* 0x000ea2000c1e1500 */
[----:B------:R-:W-:Y:S01]  /*33d0*/  ISETP.GE.U32.AND P6, PT, R25, 0x7fffffda, PT ;  /* 0x7fffffda1900780c */ /* 0x000fe20003fc6070 */
[----:B------:R-:W-:Y:S01]  /*33e0*/  IMAD R33, R14, 0x6, RZ ;  /* 0x000000060e217824 */ /* 0x000fe200078e02ff */
[----:B------:R-:W-:Y:S01]  /*33f0*/  PRMT R21, RZ, 0x7610, R21 ;  /* 0x00007610ff157816 */ /* 0x000fe20000000015 */
[C---:B------:R-:W-:Y:S01]  /*3400*/  IMAD.WIDE R186, R188.reuse, 0x2, R250 ;  /* 0x00000002bcba7825 */ /* 0x040fe200078e02fa */
[----:B------:R-:W-:Y:S01]  /*3410*/  PRMT R23, RZ, 0x7610, R23 ;  /* 0x00007610ff177816 */ /* 0x000fe20000000017 */
[----:B------:R0:W-:Y:S01]  /*3420*/  STL.64 [R1+0x20], R94 ;  /* 0x0000205e01007387 */ /* 0x0001e20000100a00 */
[----:B------:R-:W-:Y:S01]  /*3430*/  PRMT R25, RZ, 0x7610, R25 ;  /* 0x00007610ff197816 */ /* 0x000fe20000000019 */
[----:B------:R-:W-:Y:S02]  /*3440*/  IMAD.WIDE R188, R188, 0x2, R246 ;  /* 0x00000002bcbc7825 */ /* 0x000fe400078e02f6 */
[----:B------:R-:W2:Y:S04]  /*3450*/  @P3 LDG.E.U16 R21, desc[UR22][R186.64] ;  /* 0x00000016ba153981 */ /* 0x000ea8000c1e1500 */
[----:B------:R-:W2:Y:S01]  /*3460*/  @P3 LDG.E.U16 R23, desc[UR22][R188.64] ;  /* 0x00000016bc173981 */ /* 0x000ea2000c1e1500 */
[----:B0-----:R-:W-:-:S05]  /*3470*/  IMAD.WIDE R94, R33, 0x2, R250 ;  /* 0x00000002215e7825 */ /* 0x001fca00078e02fa */
[----:B------:R-:W2:Y:S01]  /*3480*/  @!P6 LDG.E.U16 R25, desc[UR22][R94.64] ;  /* 0x000000165e19e981 */ /* 0x000ea2000c1e1500 */
[----:B------:R-:W-:-:S03]  /*3490*/  VIADD R27, R4, 0xfffffff1 ;  /* 0xfffffff1041b7836 */ /* 0x000fc60000000000 */
[----:B------:R1:W-:Y:S02]  /*34a0*/  STL.64 [R1+0x18], R92 ;  /* 0x0000185c01007387 */ /* 0x0003e40000100a00 */
[----:B------:R-:W-:Y:S02]  /*34b0*/  ISETP.GE.U32.AND P3, PT, R27, 0x7fffffd2, PT ;  /* 0x7fffffd21b00780c */ /* 0x000fe40003f66070 */
[----:B------:R-:W-:Y:S01]  /*34c0*/  PRMT R27, RZ, 0x7610, R27 ;  /* 0x00007610ff1b7816 */ /* 0x000fe2000000001b */
[----:B------:R-:W-:Y:S01]  /*34d0*/  IMAD R192, R14, 0xe, RZ ;  /* 0x0000000e0ec07824 */ /* 0x000fe200078e02ff */
[----:B------:R-:W-:Y:S01]  /*34e0*/  SHF.R.U32.HI R35, RZ, 0x9, R56 ;  /* 0x00000009ff237819 */ /* 0x000fe20000011638 */
[----:B-1----:R-:W-:Y:S01]  /*34f0*/  IMAD.WIDE R92, R33, 0x2, R246 ;  /* 0x00000002215c7825 */ /* 0x002fe200078e02f6 */
[----:B------:R-:W-:Y:S02]  /*3500*/  PRMT R29, RZ, 0x7610, R29 ;  /* 0x00007610ff1d7816 */ /* 0x000fe4000000001d */
[----:B------:R-:W-:Y:S01]  /*3510*/  PRMT R31, RZ, 0x7610, R31 ;  /* 0x00007610ff1f7816 */ /* 0x000fe2000000001f */
[----:B------:R-:W-:Y:S01]  /*3520*/  IMAD.WIDE R190, R192, 0x2, R250 ;  /* 0x00000002c0be7825 */ /* 0x000fe200078e02fa */
[----:B------:R0:W2:Y:S01]  /*3530*/  @!P6 LDG.E.U16 R27, desc[UR22][R92.64] ;  /* 0x000000165c1be981 */ /* 0x0000a2000c1e1500 */
[----:B------:R-:W-:-:S02]  /*3540*/  LOP3.LUT P6, RZ, R35, 0x1, RZ, 0xc0, !PT ;  /* 0x0000000123ff7812 */ /* 0x000fc400078cc0ff */
[----:B------:R-:W-:Y:S01]  /*3550*/  IMAD.WIDE R192, R192, 0x2, R246 ;  /* 0x00000002c0c07825 */ /* 0x000fe200078e02f6 */
[----:B------:R-:W-:Y:S01]  /*3560*/  SHF.R.U32.HI R33, RZ, 0x1, R56 ;  /* 0x00000001ff217819 */ /* 0x000fe20000011638 */
[----:B------:R-:W2:Y:S02]  /*3570*/  @!P3 LDG.E.U16 R29, desc[UR22][R190.64] ;  /* 0x00000016be1db981 */ /* 0x000ea4000c1e1500 */
[----:B------:R-:W-:Y:S02]  /*3580*/  IMAD R200, R14, 0x16, RZ ;  /* 0x000000160ec87824 */ /* 0x000fe400078e02ff */
[----:B------:R-:W-:Y:S01]  /*3590*/  @!P4 IMAD.MOV R70, RZ, RZ, -R70 ;  /* 0x000000ffff46c224 */ /* 0x000fe200078e0a46 */
[----:B------:R-:W2:Y:S01]  /*35a0*/  @!P3 LDG.E.U16 R31, desc[UR22][R192.64] ;  /* 0x00000016c01fb981 */ /* 0x000ea2000c1e1500 */
[----:B------:R-:W-:Y:S01]  /*35b0*/  IMAD.MOV.U32 R83, RZ, RZ, R67 ;  /* 0x000000ffff537224 */ /* 0x000fe200078e0043 */
[----:B------:R-:W-:Y:S01]  /*35c0*/  ISETP.GE.AND P4, PT, R89, RZ, PT ;  /* 0x000000ff5900720c */ /* 0x000fe20003f86270 */
[----:B------:R-:W-:Y:S01]  /*35d0*/  IMAD.WIDE R194, R200, 0x2, R250 ;  /* 0x00000002c8c27825 */ /* 0x000fe200078e02fa */
[----:B------:R-:W-:-:S02]  /*35e0*/  LOP3.LUT P3, RZ, R33, 0x1, RZ, 0xc0, !PT ;  /* 0x0000000121ff7812 */ /* 0x000fc4000786c0ff */
[----:B------:R-:W-:Y:S01]  /*35f0*/  PRMT R33, RZ, 0x7610, R33 ;  /* 0x00007610ff217816 */ /* 0x000fe20000000021 */
[----:B------:R-:W-:Y:S01]  /*3600*/  IMAD.WIDE R200, R200, 0x2, R246 ;  /* 0x00000002c8c87825 */ /* 0x000fe200078e02f6 */
[----:B------:R-:W-:-:S03]  /*3610*/  PRMT R35, RZ, 0x7610, R35 ;  /* 0x00007610ff237816 */ /* 0x000fc60000000023 */
[----:B------:R-:W-:Y:S01]  /*3620*/  @!P5 IMAD.MOV R83, RZ, RZ, -R83 ;  /* 0x000000ffff53d224 */ /* 0x000fe200078e0a53 */
[----:B------:R-:W-:Y:S01]  /*3630*/  ISETP.GE.AND P5, PT, R90, RZ, PT ;  /* 0x000000ff5a00720c */ /* 0x000fe20003fa6270 */
[----:B------:R-:W2:Y:S01]  /*3640*/  @P6 LDG.E.U16 R33, desc[UR22][R194.64] ;  /* 0x00000016c2216981 */ /* 0x000ea2000c1e1500 */
[----:B------:R-:W-:Y:S01]  /*3650*/  @!P0 IMAD.MOV R68, RZ, RZ, -R68 ;  /* 0x000000ffff448224 */ /* 0x000fe200078e0a44 */
[----:B------:R-:W-:Y:S02]  /*3660*/  ISETP.GE.AND P0, PT, R87, RZ, PT ;  /* 0x000000ff5700720c */ /* 0x000fe40003f06270 */
[----:B------:R-:W2:Y:S01]  /*3670*/  @P6 LDG.E.U16 R35, desc[UR22][R200.64] ;  /* 0x00000016c8236981 */ /* 0x000ea2000c1e1500 */
[----:B------:R-:W-:Y:S01]  /*3680*/  ISETP.GE.AND P6, PT, R85, RZ, PT ;  /* 0x000000ff5500720c */ /* 0x000fe20003fc6270 */
[----:B------:R-:W-:Y:S01]  /*3690*/  @!P4 IMAD.MOV R63, RZ, RZ, -R63 ;  /* 0x000000ffff3fc224 */ /* 0x000fe200078e0a3f */
[----:B------:R-:W-:Y:S01]  /*36a0*/  ISETP.GE.AND P4, PT, R86, RZ, PT ;  /* 0x000000ff5600720c */ /* 0x000fe20003f86270 */
[----:B------:R-:W-:-:S04]  /*36b0*/  IMAD.MOV.U32 R97, RZ, RZ, R10 ;  /* 0x000000ffff617224 */ /* 0x000fc800078e000a */
[----:B------:R-:W-:Y:S01]  /*36c0*/  @!P5 IMAD.MOV R58, RZ, RZ, -R58 ;  /* 0x000000ffff3ad224 */ /* 0x000fe200078e0a3a */
[----:B------:R-:W-:Y:S02]  /*36d0*/  ISETP.GE.AND P5, PT, R81, RZ, PT ;  /* 0x000000ff5100720c */ /* 0x000fe40003fa6270 */
[----:B------:R-:W-:Y:S01]  /*36e0*/  @!P0 IMAD.MOV R97, RZ, RZ, -R97 ;  /* 0x000000ffff618224 */ /* 0x000fe200078e0a61 */
[----:B------:R-:W-:Y:S02]  /*36f0*/  ISETP.GE.AND P0, PT, R80, RZ, PT ;  /* 0x000000ff5000720c */ /* 0x000fe40003f06270 */
[----:B------:R-:W-:Y:S01]  /*3700*/  @!P6 IMAD.MOV R59, RZ, RZ, -R59 ;  /* 0x000000ffff3be224 */ /* 0x000fe200078e0a3b */
[----:B------:R-:W-:Y:S01]  /*3710*/  ISETP.GE.AND P6, PT, R88, RZ, PT ;  /* 0x000000ff5800720c */ /* 0x000fe20003fc6270 */
[----:B------:R-:W-:Y:S01]  /*3720*/  @!P4 IMAD.MOV R52, RZ, RZ, -R52 ;  /* 0x000000ffff34c224 */ /* 0x000fe200078e0a34 */
[----:B------:R-:W-:-:S05]  /*3730*/  ISETP.GE.AND P4, PT, R82, RZ, PT ;  /* 0x000000ff5200720c */ /* 0x000fca0003f86270 */
[----:B------:R-:W-:Y:S01]  /*3740*/  @!P5 IMAD.MOV R60, RZ, RZ, -R60 ;  /* 0x000000ffff3cd224 */ /* 0x000fe200078e0a3c */
[----:B------:R-:W-:Y:S01]  /*3750*/  ISETP.GE.AND P5, PT, R9, RZ, PT ;  /* 0x000000ff0900720c */ /* 0x000fe20003fa6270 */
[----:B------:R-:W-:Y:S01]  /*3760*/  IMAD.SHL.U32 R9, R8, 0x2, RZ ;  /* 0x0000000208097824 */ /* 0x000fe200078e00ff */
[----:B------:R-:W-:Y:S01]  /*3770*/  SHF.R.S32.HI R67, RZ, 0x6, R8 ;  /* 0x00000006ff437819 */ /* 0x000fe20000011408 */
[----:B------:R-:W-:Y:S01]  /*3780*/  @!P0 IMAD.MOV R54, RZ, RZ, -R54 ;  /* 0x000000ffff368224 */ /* 0x000fe200078e0a36 */
[----:B------:R-:W-:Y:S01]  /*3790*/  ISETP.GE.AND P0, PT, R84, RZ, PT ;  /* 0x000000ff5400720c */ /* 0x000fe20003f06270 */
[----:B------:R-:W-:Y:S01]  /*37a0*/  @!P6 IMAD.MOV R61, RZ, RZ, -R61 ;  /* 0x000000ffff3de224 */ /* 0x000fe200078e0a3d */
[----:B------:R-:W-:Y:S01]  /*37b0*/  ISETP.GE.AND P6, PT, R64, RZ, PT ;  /* 0x000000ff4000720c */ /* 0x000fe20003fc6270 */
[----:B------:R-:W-:Y:S01]  /*37c0*/  IMAD.MOV.U32 R80, RZ, RZ, R62 ;  /* 0x000000ffff507224 */ /* 0x000fe200078e003e */
[----:B------:R-:W-:Y:S02]  /*37d0*/  LOP3.LUT R10, R8, 0x40, RZ, 0xc0, !PT ;  /* 0x00000040080a7812 */ /* 0x000fe400078ec0ff */
[----:B------:R-:W-:Y:S01]  /*37e0*/  LOP3.LUT R9, R9, 0x7e, RZ, 0xc0, !PT ;  /* 0x0000007e09097812 */ /* 0x000fe200078ec0ff */
[----:B------:R-:W-:Y:S01]  /*37f0*/  IMAD.MOV.U32 R82, RZ, RZ, R65 ;  /* 0x000000ffff527224 */ /* 0x000fe200078e0041 */
[----:B------:R-:W-:Y:S01]  /*3800*/  SGXT R62, R67, 0x1 ;  /* 0x00000001433e781a */ /* 0x000fe20000000200 */
[----:B------:R-:W-:Y:S01]  /*3810*/  @!P4 IMAD.MOV R80, RZ, RZ, -R80 ;  /* 0x000000ffff50c224 */ /* 0x000fe200078e0a50 */
[----:B------:R-:W-:-:S02]  /*3820*/  ISETP.NE.AND P4, PT, R7, RZ, PT ;  /* 0x000000ff0700720c */ /* 0x000fc40003f85270 */
[----:B------:R-:W-:Y:S01]  /*3830*/  LOP3.LUT R65, RZ, R7, RZ, 0x33, !PT ;  /* 0x00000007ff417212 */ /* 0x000fe200078e33ff */
[----:B------:R-:W-:Y:S01]  /*3840*/  IMAD R10, R10, 0x40, R9 ;  /* 0x000000400a0a7824 */ /* 0x000fe200078e0209 */
[----:B------:R-:W-:Y:S01]  /*3850*/  LOP3.LUT R9, R9, 0x90, R62, 0x78, !PT ;  /* 0x0000009009097812 */ /* 0x000fe200078e783e */
[----:B------:R-:W-:Y:S01]  /*3860*/  IMAD.MOV.U32 R64, RZ, RZ, R48 ;  /* 0x000000ffff407224 */ /* 0x000fe200078e0030 */
[----:B------:R-:W-:Y:S01]  /*3870*/  LOP3.LUT R8, R8, 0x1f, RZ, 0xc0, !PT ;  /* 0x0000001f08087812 */ /* 0x000fe200078ec0ff */
[----:B------:R-:W-:Y:S01]  /*3880*/  IMAD.MOV.U32 R62, RZ, RZ, R57 ;  /* 0x000000ffff3e7224 */ /* 0x000fe200078e0039 */
[C---:B------:R-:W-:Y:S01]  /*3890*/  SEL R84, R65.reuse, R13, !P4 ;  /* 0x0000000d41547207 */ /* 0x040fe20006000000 */
[----:B------:R-:W-:Y:S01]  /*38a0*/  VIADD R13, R4, 0xfffffff8 ;  /* 0xfffffff8040d7836 */ /* 0x000fe20000000000 */
[----:B------:R-:W-:Y:S01]  /*38b0*/  SEL R71, R65, R71, !P4 ;  /* 0x0000004741477207 */ /* 0x000fe20006000000 */
[----:B------:R-:W-:Y:S02]  /*38c0*/  IMAD R204, R14, 0x1e, RZ ;  /* 0x0000001e0ecc7824 */ /* 0x000fe400078e02ff */
[----:B------:R-:W-:-:S02]  /*38d0*/  @!P5 IMAD.MOV R82, RZ, RZ, -R82 ;  /* 0x000000ffff52d224 */ /* 0x000fc400078e0a52 */
[----:B------:R-:W-:Y:S02]  /*38e0*/  VIADD R7, R4, 0x1f ;  /* 0x0000001f04077836 */ /* 0x000fe40000000000 */
[----:B------:R-:W-:Y:S02]  /*38f0*/  @!P0 IMAD.MOV R64, RZ, RZ, -R64 ;  /* 0x000000ffff408224 */ /* 0x000fe400078e0a40 */
[----:B------:R-:W-:Y:S01]  /*3900*/  @!P6 IMAD.MOV R62, RZ, RZ, -R62 ;  /* 0x000000ffff3ee224 */ /* 0x000fe200078e0a3e */
[----:B------:R-:W-:Y:S01]  /*3910*/  ISETP.GE.U32.AND P5, PT, R13, 0x7fffffd9, PT ;  /* 0x7fffffd90d00780c */ /* 0x000fe20003fa6070 */
[----:B------:R-:W-:Y:S01]  /*3920*/  IMAD R81, R8, R15, RZ ;  /* 0x0000000f08517224 */ /* 0x000fe200078e02ff */
[----:B------:R-:W-:Y:S01]  /*3930*/  STL.64 [R1+0x10], R94 ;  /* 0x0000105e01007387 */ /* 0x000fe20000100a00 */
[----:B------:R-:W-:Y:S01]  /*3940*/  PRMT R37, RZ, 0x7610, R37 ;  /* 0x00007610ff257816 */ /* 0x000fe20000000025 */
[C---:B------:R-:W-:Y:S01]  /*3950*/  IMAD.WIDE R202, R204.reuse, 0x2, R250 ;  /* 0x00000002ccca7825 */ /* 0x040fe200078e02fa */
[C---:B------:R-:W-:Y:S01]  /*3960*/  SEL R57, R65.reuse, R75, !P4 ;  /* 0x0000004b41397207 */ /* 0x040fe20006000000 */
[----:B------:R0:W-:Y:S01]  /*3970*/  STL.64 [R1+0x8], R92 ;  /* 0x0000085c01007387 */ /* 0x0001e20000100a00 */
[----:B------:R-:W-:Y:S01]  /*3980*/  PRMT R13, RZ, 0x7610, R13 ;  /* 0x00007610ff0d7816 */ /* 0x000fe2000000000d */
[----:B------:R-:W-:Y:S01]  /*3990*/  IMAD.WIDE R204, R204, 0x2, R246 ;  /* 0x00000002cccc7825 */ /* 0x000fe200078e02f6 */
[C---:B------:R-:W-:Y:S01]  /*39a0*/  SEL R85, R65.reuse, R42, !P4 ;  /* 0x0000002a41557207 */ /* 0x040fe20006000000 */
[----:B------:R-:W2:Y:S01]  /*39b0*/  @P3 LDG.E.U16 R37, desc[UR22][R202.64] ;  /* 0x00000016ca253981 */ /* 0x000ea2000c1e1500 */
[----:B------:R-:W-:-:S02]  /*39c0*/  SEL R86, R65, R44, !P4 ;  /* 0x0000002c41567207 */ /* 0x000fc40006000000 */
[C---:B------:R-:W-:Y:S01]  /*39d0*/  SEL R88, R65.reuse, R46, !P4 ;  /* 0x0000002e41587207 */ /* 0x040fe20006000000 */
[----:B------:R-:W2:Y:S01]  /*39e0*/  @P3 LDG.E.U16 R13, desc[UR22][R204.64] ;  /* 0x00000016cc0d3981 */ /* 0x000ea2000c1e1500 */
[C---:B------:R-:W-:Y:S02]  /*39f0*/  SEL R89, R65.reuse, R50, !P4 ;  /* 0x0000003241597207 */ /* 0x040fe40006000000 */
[C---:B------:R-:W-:Y:S02]  /*3a00*/  SEL R67, R65.reuse, R6, !P4 ;  /* 0x0000000641437207 */ /* 0x040fe40006000000 */
[C---:B------:R-:W-:Y:S02]  /*3a10*/  SEL R75, R65.reuse, R79, !P4 ;  /* 0x0000004f414b7207 */ /* 0x040fe40006000000 */
[----:B------:R-:W-:Y:S01]  /*3a20*/  SEL R101, R65, R59, !P4 ;  /* 0x0000003b41657207 */ /* 0x000fe20006000000 */
[----:B------:R-:W-:Y:S01]  /*3a30*/  IMAD R59, R71, UR7, RZ ;  /* 0x00000007473b7c24 */ /* 0x000fe2000f8e02ff */
[----:B------:R-:W-:-:S02]  /*3a40*/  SEL R66, R65, R66, !P4 ;  /* 0x0000004241427207 */ /* 0x000fc40006000000 */
[C---:B------:R-:W-:Y:S02]  /*3a50*/  SEL R90, R65.reuse, R69, !P4 ;  /* 0x00000045415a7207 */ /* 0x040fe40006000000 */
[C---:B------:R-:W-:Y:S02]  /*3a60*/  SEL R72, R65.reuse, R72, !P4 ;  /* 0x0000004841487207 */ /* 0x040fe40006000000 */
[C---:B0-----:R-:W-:Y:S02]  /*3a70*/  SEL R92, R65.reuse, R73, !P4 ;  /* 0x00000049415c7207 */ /* 0x041fe40006000000 */
[C---:B------:R-:W-:Y:S02]  /*3a80*/  SEL R74, R65.reuse, R74, !P4 ;  /* 0x0000004a414a7207 */ /* 0x040fe40006000000 */
[C---:B------:R-:W-:Y:S02]  /*3a90*/  SEL R76, R65.reuse, R76, !P4 ;  /* 0x0000004c414c7207 */ /* 0x040fe40006000000 */
[----:B------:R-:W-:-:S02]  /*3aa0*/  SEL R77, R65, R77, !P4 ;  /* 0x0000004d414d7207 */ /* 0x000fc40006000000 */
[C---:B------:R-:W-:Y:S02]  /*3ab0*/  SEL R78, R65.reuse, R78, !P4 ;  /* 0x0000004e414e7207 */ /* 0x040fe40006000000 */
[C---:B------:R-:W-:Y:S02]  /*3ac0*/  SEL R79, R65.reuse, R70, !P4 ;  /* 0x00000046414f7207 */ /* 0x040fe40006000000 */
[C---:B------:R-:W-:Y:S02]  /*3ad0*/  SEL R83, R65.reuse, R83, !P4 ;  /* 0x0000005341537207 */ /* 0x040fe40006000000 */
[C---:B------:R-:W-:Y:S02]  /*3ae0*/  SEL R87, R65.reuse, R68, !P4 ;  /* 0x0000004441577207 */ /* 0x040fe40006000000 */
[C---:B------:R-:W-:Y:S02]  /*3af0*/  SEL R91, R65.reuse, R63, !P4 ;  /* 0x0000003f415b7207 */ /* 0x040fe40006000000 */
[C---:B------:R-:W-:Y:S01]  /*3b00*/  SEL R95, R65.reuse, R58, !P4 ;  /* 0x0000003a415f7207 */ /* 0x040fe20006000000 */
[----:B------:R-:W-:Y:S01]  /*3b10*/  VIADD R58, R4, 0xfffffff0 ;  /* 0xfffffff0043a7836 */ /* 0x000fe20000000000 */
[----:B------:R-:W-:-:S02]  /*3b20*/  SEL R97, R65, R97, !P4 ;  /* 0x0000006141617207 */ /* 0x000fc40006000000 */
[C---:B------:R-:W-:Y:S02]  /*3b30*/  SEL R52, R65.reuse, R52, !P4 ;  /* 0x0000003441347207 */ /* 0x040fe40006000000 */
[C---:B------:R-:W-:Y:S02]  /*3b40*/  SEL R50, R65.reuse, R60, !P4 ;  /* 0x0000003c41327207 */ /* 0x040fe40006000000 */
[C---:B------:R-:W-:Y:S02]  /*3b50*/  SEL R48, R65.reuse, R54, !P4 ;  /* 0x0000003641307207 */ /* 0x040fe40006000000 */
[C---:B------:R-:W-:Y:S02]  /*3b60*/  SEL R46, R65.reuse, R61, !P4 ;  /* 0x0000003d412e7207 */ /* 0x040fe40006000000 */
[C---:B------:R-:W-:Y:S02]  /*3b70*/  SEL R44, R65.reuse, R80, !P4 ;  /* 0x00000050412c7207 */ /* 0x040fe40006000000 */
[----:B------:R-:W-:-:S02]  /*3b80*/  SEL R42, R65, R82, !P4 ;  /* 0x00000052412a7207 */ /* 0x000fc40006000000 */
[C---:B------:R-:W-:Y:S02]  /*3b90*/  SEL R99, R65.reuse, R62, !P4 ;  /* 0x0000003e41637207 */ /* 0x040fe40006000000 */
[----:B------:R-:W-:Y:S02]  /*3ba0*/  SEL R6, R65, R64, !P4 ;  /* 0x0000004041067207 */ /* 0x000fe40006000000 */
[----:B------:R-:W-:Y:S01]  /*3bb0*/  ISETP.GT.AND P0, PT, R7, 0x1f, PT ;  /* 0x0000001f0700780c */ /* 0x000fe20003f04270 */
[----:B------:R-:W-:Y:S01]  /*3bc0*/  IMAD R61, R84, UR7, RZ ;  /* 0x00000007543d7c24 */ /* 0x000fe2000f8e02ff */
[----:B------:R-:W-:Y:S01]  /*3bd0*/  LEA R54, P4, R81, UR14, 0x1 ;  /* 0x0000000e51367c11 */ /* 0x000fe2000f8808ff */
[----:B------:R-:W-:Y:S01]  /*3be0*/  IMAD R63, R85, UR7, RZ ;  /* 0x00000007553f7c24 */ /* 0x000fe2000f8e02ff */
[----:B------:R-:W-:Y:S02]  /*3bf0*/  ISETP.LT.AND P0, PT, R8, R4, P0 ;  /* 0x000000040800720c */ /* 0x000fe40000701270 */
[----:B------:R-:W-:-:S02]  /*3c00*/  SHF.R.U32.HI R96, RZ, 0x8, R56 ;  /* 0x00000008ff607819 */ /* 0x000fc40000011638 */
[----:B------:R-:W-:Y:S02]  /*3c10*/  LEA.HI.X.SX32 R4, R81, UR15, 0x1, P4 ;  /* 0x0000000f51047c11 */ /* 0x000fe4000a0f0eff */
[-C--:B------:R-:W-:Y:S01]  /*3c20*/  LEA R56, P3, R59, R54.reuse, 0x1 ;  /* 0x000000363b387211 */ /* 0x080fe200078608ff */
[----:B------:R-:W-:Y:S01]  /*3c30*/  IMAD R65, R86, UR7, RZ ;  /* 0x0000000756417c24 */ /* 0x000fe2000f8e02ff */
[----:B------:R-:W-:Y:S01]  /*3c40*/  ISETP.GE.U32.AND P6, PT, R58, 0x7fffffd1, PT ;  /* 0x7fffffd13a00780c */ /* 0x000fe20003fc6070 */
[----:B------:R-:W-:Y:S01]  /*3c50*/  IMAD R93, R57, UR7, RZ ;  /* 0x00000007395d7c24 */ /* 0x000fe2000f8e02ff */
[----:B------:R-:W-:Y:S01]  /*3c60*/  LEA R58, P4, R61, R54, 0x1 ;  /* 0x000000363d3a7211 */ /* 0x000fe200078808ff */
[----:B------:R-:W-:Y:S01]  /*3c70*/  IMAD R69, R88, UR7, RZ ;  /* 0x0000000758457c24 */ /* 0x000fe2000f8e02ff */
[----:B------:R-:W-:Y:S02]  /*3c80*/  LEA.HI.X.SX32 R57, R59, R4, 0x1, P3 ;  /* 0x000000043b397211 */ /* 0x000fe400018f0eff */
[----:B------:R-:W-:Y:S01]  /*3c90*/  LEA R60, P3, R63, R54, 0x1 ;  /* 0x000000363f3c7211 */ /* 0x000fe200078608ff */
[----:B------:R-:W-:Y:S01]  /*3ca0*/  IMAD R71, R89, UR7, RZ ;  /* 0x0000000759477c24 */ /* 0x000fe2000f8e02ff */
[----:B------:R-:W-:-:S02]  /*3cb0*/  LEA.HI.X.SX32 R59, R61, R4, 0x1, P4 ;  /* 0x000000043d3b7211 */ /* 0x000fc400020f0eff */
[----:B------:R-:W-:Y:S01]  /*3cc0*/  LEA R62, P4, R65, R54, 0x1 ;  /* 0x00000036413e7211 */ /* 0x000fe200078808ff */
[----:B------:R-:W-:Y:S01]  /*3cd0*/  IMAD R73, R66, UR7, RZ ;  /* 0x0000000742497c24 */ /* 0x000fe2000f8e02ff */
[----:B------:R-:W-:Y:S02]  /*3ce0*/  LEA.HI.X.SX32 R61, R63, R4, 0x1, P3 ;  /* 0x000000043f3d7211 */ /* 0x000fe400018f0eff */
[----:B------:R-:W-:Y:S01]  /*3cf0*/  LEA R64, P3, R69, R54, 0x1 ;  /* 0x0000003645407211 */ /* 0x000fe200078608ff */
[----:B------:R-:W-:Y:S01]  /*3d00*/  IMAD R81, R90, UR7, RZ ;  /* 0x000000075a517c24 */ /* 0x000fe2000f8e02ff */
[----:B------:R-:W-:Y:S02]  /*3d10*/  LEA.HI.X.SX32 R63, R65, R4, 0x1, P4 ;  /* 0x00000004413f7211 */ /* 0x000fe400020f0eff */
[----:B------:R-:W-:Y:S01]  /*3d20*/  LEA R66, P4, R71, R54, 0x1 ;  /* 0x0000003647427211 */ /* 0x000fe200078808ff */
[----:B------:R-:W-:Y:S01]  /*3d30*/  IMAD R85, R72, UR7, RZ ;  /* 0x0000000748557c24 */ /* 0x000fe2000f8e02ff */
[----:B------:R-:W-:Y:S01]  /*3d40*/  LEA.HI.X.SX32 R65, R69, R4, 0x1, P3 ;  /* 0x0000000445417211 */ /* 0x000fe200018f0eff */
[----:B------:R-:W-:Y:S01]  /*3d50*/  IMAD R109, R67, UR7, RZ ;  /* 0x00000007436d7c24 */ /* 0x000fe2000f8e02ff */
[----:B------:R-:W-:Y:S01]  /*3d60*/  LEA R68, P3, R73, R54, 0x1 ;  /* 0x0000003649447211 */ /* 0x000fe200078608ff */
[----:B------:R-:W-:Y:S01]  /*3d70*/  IMAD R89, R92, UR7, RZ ;  /* 0x000000075c597c24 */ /* 0x000fe2000f8e02ff */
[----:B------:R-:W-:-:S02]  /*3d80*/  LEA.HI.X.SX32 R67, R71, R4, 0x1, P4 ;  /* 0x0000000447437211 */ /* 0x000fc400020f0eff */
[----:B------:R-:W-:Y:S02]  /*3d90*/  LEA R70, P4, R81, R54, 0x1 ;  /* 0x0000003651467211 */ /* 0x000fe400078808ff */
[----:B------:R-:W-:Y:S01]  /*3da0*/  LEA.HI.X.SX32 R69, R73, R4, 0x1, P3 ;  /* 0x0000000449457211 */ /* 0x000fe200018f0eff */
[----:B------:R-:W-:Y:S01]  /*3db0*/  IMAD R103, R74, UR7, RZ ;  /* 0x000000074a677c24 */ /* 0x000fe2000f8e02ff */
[----:B------:R-:W-:Y:S02]  /*3dc0*/  LEA R72, P3, R85, R54, 0x1 ;  /* 0x0000003655487211 */ /* 0x000fe400078608ff */
[----:B------:R-:W-:Y:S02]  /*3dd0*/  LEA.HI.X.SX32 R71, R81, R4, 0x1, P4 ;  /* 0x0000000451477211 */ /* 0x000fe400020f0eff */
[----:B------:R-:W-:Y:S01]  /*3de0*/  LEA R74, P4, R89, R54, 0x1 ;  /* 0x00000036594a7211 */ /* 0x000fe200078808ff */
[----:B------:R-:W-:Y:S01]  /*3df0*/  IMAD R105, R76, UR7, RZ ;  /* 0x000000074c697c24 */ /* 0x000fe2000f8e02ff */
[----:B------:R-:W-:Y:S01]  /*3e00*/  LEA.HI.X.SX32 R73, R85, R4, 0x1, P3 ;  /* 0x0000000455497211 */ /* 0x000fe200018f0eff */
[----:B------:R-:W-:Y:S01]  /*3e10*/  IMAD R113, R75, UR7, RZ ;  /* 0x000000074b717c24 */ /* 0x000fe2000f8e02ff */
[----:B------:R-:W-:Y:S01]  /*3e20*/  LEA R76, P3, R93, R54, 0x1 ;  /* 0x000000365d4c7211 */ /* 0x000fe200078608ff */
[----:B------:R-:W-:Y:S01]  /*3e30*/  IMAD R111, R78, UR7, RZ ;  /* 0x000000074e6f7c24 */ /* 0x000fe2000f8e02ff */
[----:B------:R-:W-:Y:S01]  /*3e40*/  LEA.HI.X.SX32 R75, R89, R4, 0x1, P4 ;  /* 0x00000004594b7211 */ /* 0x000fe200020f0eff */
[----:B------:R-:W-:Y:S01]  /*3e50*/  IMAD R107, R77, UR7, RZ ;  /* 0x000000074d6b7c24 */ /* 0x000fe2000f8e02ff */
[----:B------:R-:W-:-:S02]  /*3e60*/  LEA R78, P4, R103, R54, 0x1 ;  /* 0x00000036674e7211 */ /* 0x000fc400078808ff */
[----:B------:R-:W-:Y:S01]  /*3e70*/  LEA.HI.X.SX32 R77, R93, R4, 0x1, P3 ;  /* 0x000000045d4d7211 */ /* 0x000fe200018f0eff */
[----:B------:R-:W-:Y:S01]  /*3e80*/  IMAD R93, R79, UR7, RZ ;  /* 0x000000074f5d7c24 */ /* 0x000fe2000f8e02ff */
[----:B------:R-:W-:Y:S02]  /*3e90*/  LEA R80, P3, R105, R54, 0x1 ;  /* 0x0000003669507211 */ /* 0x000fe400078608ff */
[----:B------:R-:W-:Y:S02]  /*3ea0*/  LEA.HI.X.SX32 R79, R103, R4, 0x1, P4 ;  /* 0x00000004674f7211 */ /* 0x000fe400020f0eff */
[----:B------:R-:W-:Y:S01]  /*3eb0*/  LEA R82, P4, R107, R54, 0x1 ;  /* 0x000000366b527211 */ /* 0x000fe200078808ff */
[----:B------:R-:W-:Y:S01]  /*3ec0*/  IMAD R103, R83, UR7, RZ ;  /* 0x0000000753677c24 */ /* 0x000fe2000f8e02ff */
[----:B------:R-:W-:Y:S02]  /*3ed0*/  LEA.HI.X.SX32 R81, R105, R4, 0x1, P3 ;  /* 0x0000000469517211 */ /* 0x000fe400018f0eff */
[----:B------:R-:W-:-:S02]  /*3ee0*/  LEA R84, P3, R109, R54, 0x1 ;  /* 0x000000366d547211 */ /* 0x000fc400078608ff */
[----:B------:R-:W-:Y:S02]  /*3ef0*/  LEA.HI.X.SX32 R83, R107, R4, 0x1, P4 ;  /* 0x000000046b537211 */ /* 0x000fe400020f0eff */
[----:B------:R-:W-:Y:S01]  /*3f00*/  LEA R86, P4, R111, R54, 0x1 ;  /* 0x000000366f567211 */ /* 0x000fe200078808ff */
[----:B------:R-:W-:Y:S01]  /*3f10*/  IMAD R105, R87, UR7, RZ ;  /* 0x0000000757697c24 */ /* 0x000fe2000f8e02ff */
[----:B------:R-:W-:Y:S02]  /*3f20*/  LEA.HI.X.SX32 R85, R109, R4, 0x1, P3 ;  /* 0x000000046d557211 */ /* 0x000fe400018f0eff */
[----:B------:R-:W-:Y:S02]  /*3f30*/  LEA R88, P3, R113, R54, 0x1 ;  /* 0x0000003671587211 */ /* 0x000fe400078608ff */
[----:B------:R-:W-:Y:S02]  /*3f40*/  LEA.HI.X.SX32 R87, R111, R4, 0x1, P4 ;  /* 0x000000046f577211 */ /* 0x000fe400020f0eff */
[----:B------:R-:W-:Y:S01]  /*3f50*/  LEA R90, P4, R93, R54, 0x1 ;  /* 0x000000365d5a7211 */ /* 0x000fe200078808ff */
[----:B------:R-:W-:Y:S01]  /*3f60*/  IMAD R107, R91, UR7, RZ ;  /* 0x000000075b6b7c24 */ /* 0x000fe2000f8e02ff */
[----:B------:R-:W-:-:S02]  /*3f70*/  LEA.HI.X.SX32 R89, R113, R4, 0x1, P3 ;  /* 0x0000000471597211 */ /* 0x000fc400018f0eff */
[----:B------:R-:W-:Y:S02]  /*3f80*/  LEA R92, P3, R103, R54, 0x1 ;  /* 0x00000036675c7211 */ /* 0x000fe400078608ff */
[----:B------:R-:W-:Y:S02]  /*3f90*/  LEA.HI.X.SX32 R91, R93, R4, 0x1, P4 ;  /* 0x000000045d5b7211 */ /* 0x000fe400020f0eff */
[----:B------:R-:W-:Y:S02]  /*3fa0*/  LEA R94, P4, R105, R54, 0x1 ;  /* 0x00000036695e7211 */ /* 0x000fe400078808ff */
[-C--:B------:R-:W-:Y:S01]  /*3fb0*/  LEA.HI.X.SX32 R93, R103, R4.reuse, 0x1, P3 ;  /* 0x00000004675d7211 */ /* 0x080fe200018f0eff */
[----:B------:R-:W-:Y:S01]  /*3fc0*/  IMAD R103, R95, UR7, RZ ;  /* 0x000000075f677c24 */ /* 0x000fe2000f8e02ff */
[----:B------:R-:W-:Y:S02]  /*3fd0*/  LOP3.LUT P3, RZ, R96, 0x1, RZ, 0xc0, !PT ;  /* 0x0000000160ff7812 */ /* 0x000fe4000786c0ff */
[----:B------:R-:W-:-:S02]  /*3fe0*/  LEA.HI.X.SX32 R95, R105, R4, 0x1, P4 ;  /* 0x00000004695f7211 */ /* 0x000fc400020f0eff */
[----:B------:R-:W-:Y:S01]  /*3ff0*/  LEA R96, P4, R107, R54, 0x1 ;  /* 0x000000366b607211 */ /* 0x000fe200078808ff */
[----:B------:R-:W-:-:S03]  /*4000*/  IMAD R105, R97, UR7, RZ ;  /* 0x0000000761697c24 */ /* 0x000fc6000f8e02ff */
[----:B------:R-:W-:Y:S02]  /*4010*/  LEA.HI.X.SX32 R97, R107, R4, 0x1, P4 ;  /* 0x000000046b617211 */ /* 0x000fe400020f0eff */
[----:B------:R-:W-:Y:S01]  /*4020*/  LEA R98, P4, R103, R54, 0x1 ;  /* 0x0000003667627211 */ /* 0x000fe200078808ff */
[----:B------:R-:W-:-:S03]  /*4030*/  IMAD R107, R99, UR7, RZ ;  /* 0x00000007636b7c24 */ /* 0x000fc6000f8e02ff */
[----:B------:R-:W-:Y:S02]  /*4040*/  LEA.HI.X.SX32 R99, R103, R4, 0x1, P4 ;  /* 0x0000000467637211 */ /* 0x000fe400020f0eff */
[----:B------:R-:W-:Y:S01]  /*4050*/  LEA R100, P4, R105, R54, 0x1 ;  /* 0x0000003669647211 */ /* 0x000fe200078808ff */
[----:B------:R-:W-:Y:S01]  /*4060*/  IMAD R109, R101, UR7, RZ ;  /* 0x00000007656d7c24 */ /* 0x000fe2000f8e02ff */
[----:B------:R-:W-:-:S04]  /*4070*/  @!UP1 UIADD3 UR4, UPT, UPT, -UR5, 0x100000, URZ ;  /* 0x0010000005049890 */ /* 0x000fc8000fffe1ff */
[----:B------:R-:W-:Y:S02]  /*4080*/  @!UP1 USHF.L.U32 UR5, UR4, 0xb, URZ ;  /* 0x0000000b04059899 */ /* 0x000fe400080006ff */
[----:B------:R-:W-:Y:S01]  /*4090*/  @!UP1 USHF.L.U32 UR4, UR4, 0x1, URZ ;  /* 0x0000000104049899 */ /* 0x000fe200080006ff */
[----:B------:R-:W-:Y:S02]  /*40a0*/  LEA.HI.X.SX32 R101, R105, R4, 0x1, P4 ;  /* 0x0000000469657211 */ /* 0x000fe400020f0eff */
[----:B------:R-:W-:Y:S01]  /*40b0*/  LEA R102, P4, R107, R54, 0x1 ;  /* 0x000000366b667211 */ /* 0x000fe200078808ff */
[----:B------:R-:W-:-:S03]  /*40c0*/  IMAD R111, R52, UR7, RZ ;  /* 0x00000007346f7c24 */ /* 0x000fc6000f8e02ff */
[----:B------:R-:W-:Y:S02]  /*40d0*/  LEA.HI.X.SX32 R103, R107, R4, 0x1, P4 ;  /* 0x000000046b677211 */ /* 0x000fe400020f0eff */
[C---:B------:R-:W-:Y:S01]  /*40e0*/  LEA R104, P4, R109.reuse, R54, 0x1 ;  /* 0x000000366d687211 */ /* 0x040fe200078808ff */
[----:B------:R-:W-:Y:S01]  /*40f0*/  VOTEU.ALL UP1, P1 ;  /* 0x0000000000ff7886 */ /* 0x000fe20000820000 */
[----:B------:R-:W-:Y:S02]  /*4100*/  IMAD R113, R50, UR7, RZ ;  /* 0x0000000732717c24 */ /* 0x000fe4000f8e02ff */
[----:B------:R-:W-:Y:S02]  /*4110*/  LEA.HI.X.SX32 R105, R109, R4, 0x1, P4 ;  /* 0x000000046d697211 */ /* 0x000fe400020f0eff */
[C---:B------:R-:W-:Y:S01]  /*4120*/  LEA R106, P4, R111.reuse, R54, 0x1 ;  /* 0x000000366f6a7211 */ /* 0x040fe200078808ff */
[----:B------:R0:W1:Y:S01]  /*4130*/  @!UP1 SYNCS.EXCH.64 URZ, [UR9+0xc008], UR4 ;  /* 0x00c0080409ff95b2 */ /* 0x0000620008000100 */
[----:B---3--:R3:W-:Y:S02]  /*4140*/  STS.U16 [R10+UR9], R55 ;  /* 0x000000370a007988 */ /* 0x0087e40008000409 */
[----:B------:R-:W-:-:S02]  /*4150*/  LEA.HI.X.SX32 R107, R111, R4, 0x1, P4 ;  /* 0x000000046f6b7211 */ /* 0x000fc400020f0eff */
[C---:B------:R-:W-:Y:S01]  /*4160*/  LEA R108, P4, R113.reuse, R54, 0x1 ;  /* 0x00000036716c7211 */ /* 0x040fe200078808ff */
[----:B------:R-:W-:Y:S02]  /*4170*/  IMAD R115, R46, UR7, RZ ;  /* 0x000000072e737c24 */ /* 0x000fe4000f8e02ff */
[----:B---3--:R-:W-:Y:S01]  /*4180*/  IMAD R55, R48, UR7, RZ ;  /* 0x0000000730377c24 */ /* 0x008fe2000f8e02ff */
[----:B------:R-:W-:-:S04]  /*4190*/  LEA.HI.X.SX32 R109, R113, R4, 0x1, P4 ;  /* 0x00000004716d7211 */ /* 0x000fc800020f0eff */
[----:B------:R-:W-:Y:S01]  /*41a0*/  LEA R110, P4, R55, R54, 0x1 ;  /* 0x00000036376e7211 */ /* 0x000fe200078808ff */
[----:B------:R-:W-:-:S03]  /*41b0*/  IMAD R117, R44, UR7, RZ ;  /* 0x000000072c757c24 */ /* 0x000fc6000f8e02ff */
[----:B------:R-:W-:Y:S02]  /*41c0*/  LEA.HI.X.SX32 R111, R55, R4, 0x1, P4 ;  /* 0x00000004376f7211 */ /* 0x000fe400020f0eff */
[----:B------:R-:W-:Y:S01]  /*41d0*/  LEA R112, P4, R115, R54, 0x1 ;  /* 0x0000003673707211 */ /* 0x000fe200078808ff */
[----:B------:R-:W-:-:S03]  /*41e0*/  IMAD R55, R42, UR7, RZ ;  /* 0x000000072a377c24 */ /* 0x000fc6000f8e02ff */
[----:B------:R-:W-:Y:S02]  /*41f0*/  LEA.HI.X.SX32 R113, R115, R4, 0x1, P4 ;  /* 0x0000000473717211 */ /* 0x000fe400020f0eff */
[----:B------:R-:W-:Y:S01]  /*4200*/  LEA R114, P4, R117, R54, 0x1 ;  /* 0x0000003675727211 */ /* 0x000fe200078808ff */
[----:B------:R-:W-:-:S03]  /*4210*/  IMAD R239, R6, UR7, RZ ;  /* 0x0000000706ef7c24 */ /* 0x000fc6000f8e02ff */
[----:B------:R-:W-:Y:S02]  /*4220*/  LEA.HI.X.SX32 R115, R117, R4, 0x1, P4 ;  /* 0x0000000475737211 */ /* 0x000fe400020f0eff */
[C---:B------:R-:W-:Y:S02]  /*4230*/  LEA R116, P4, R55.reuse, R54, 0x1 ;  /* 0x0000003637747211 */ /* 0x040fe400078808ff */
[C---:B------:R-:W-:Y:S02]  /*4240*/  LOP3.LUT R6, R10.reuse, 0x10, RZ, 0x3c, !PT ;  /* 0x000000100a067812 */ /* 0x040fe400078e3cff */
[----:B------:R-:W-:Y:S02]  /*4250*/  LEA.HI.X.SX32 R117, R55, R4, 0x1, P4 ;  /* 0x0000000437757211 */ /* 0x000fe400020f0eff */
[C---:B------:R-:W-:Y:S01]  /*4260*/  LEA R54, P4, R239.reuse, R54, 0x1 ;  /* 0x00000036ef367211 */ /* 0x040fe200078808ff */
[----:B----4-:R3:W-:Y:S03]  /*4270*/  STS.U16 [R10+UR9+0x2000], R5 ;  /* 0x002000050a007988 */ /* 0x0107e60008000409 */
[----:B------:R-:W-:Y:S01]  /*4280*/  LEA.HI.X.SX32 R55, R239, R4, 0x1, P4 ;  /* 0x00000004ef377211 */ /* 0x000fe200020f0eff */
[----:B-----5:R-:W-:Y:S01]  /*4290*/  STS.U16 [R10+UR9+0x400], R237 ;  /* 0x000400ed0a007988 */ /* 0x020fe20008000409 */
[----:B------:R-:W-:-:S03]  /*42a0*/  LOP3.LUT R4, R10, 0x30, RZ, 0x3c, !PT ;  /* 0x000000300a047812 */ /* 0x000fc600078e3cff */
[----:B--2---:R-:W-:Y:S01]  /*42b0*/  STS.U16 [R10+UR9+0x2400], R235 ;  /* 0x002400eb0a007988 */ /* 0x004fe20008000409 */
[----:B---3--:R-:W-:-:S03]  /*42c0*/  LOP3.LUT R5, R10, 0x20, RZ, 0x3c, !PT ;  /* 0x000000200a057812 */ /* 0x008fc600078e3cff */
[----:B------:R-:W-:Y:S04]  /*42d0*/  STS.U16 [R10+UR9+0x800], R233 ;  /* 0x000800e90a007988 */ /* 0x000fe80008000409 */
[----:B------:R-:W-:Y:S04]  /*42e0*/  STS.U16 [R10+UR9+0x2800], R231 ;  /* 0x002800e70a007988 */ /* 0x000fe80008000409 */
[----:B------:R-:W-:Y:S04]  /*42f0*/  STS.U16 [R10+UR9+0xc00], R229 ;  /* 0x000c00e50a007988 */ /* 0x000fe80008000409 */
[----:B------:R-:W-:Y:S04]  /*4300*/  STS.U16 [R10+UR9+0x2c00], R227 ;  /* 0x002c00e30a007988 */ /* 0x000fe80008000409 */
[----:B------:R2:W-:Y:S04]  /*4310*/  STS.U16 [R6+UR9+0xc80], R3 ;  /* 0x000c800306007988 */ /* 0x0005e80008000409 */
[----:B------:R-:W-:Y:S04]  /*4320*/  STS.U16 [R6+UR9+0x480], R219 ;  /* 0x000480db06007988 */ /* 0x000fe80008000409 */
[----:B------:R-:W-:Y:S01]  /*4330*/  STS.U16 [R6+UR9+0x2480], R225 ;  /* 0x002480e106007988 */ /* 0x000fe20008000409 */
[----:B--2---:R-:W-:-:S03]  /*4340*/  LOP3.LUT R3, R10, 0x40, RZ, 0x3c, !PT ;  /* 0x000000400a037812 */ /* 0x004fc600078e3cff */
[----:B------:R-:W-:Y:S04]  /*4350*/  STS.U16 [R6+UR9+0x880], R223 ;  /* 0x000880df06007988 */ /* 0x000fe80008000409 */
        /* <DEDUP_REMOVED lines=20> */
[----:B------:R-:W-:Y:S01]  /*44a0*/  STS.U16 [R4+UR9+0x2d80], R49 ;  /* 0x002d803104007988 */ /* 0x000fe20008000409 */
[----:B------:R-:W-:-:S03]  /*44b0*/  IMAD R212, R14, 0x7, RZ ;  /* 0x000000070ed47824 */ /* 0x000fc600078e02ff */
[----:B------:R2:W-:Y:S01]  /*44c0*/  STS.U16 [R3+UR9+0x600], R0 ;  /* 0x0006000003007988 */ /* 0x0005e20008000409 */
[C---:B------:R-:W-:Y:S02]  /*44d0*/  IMAD R214, R14.reuse, 0xf, RZ ;  /* 0x0000000f0ed67824 */ /* 0x040fe400078e02ff */
[C---:B------:R-:W-:Y:S01]  /*44e0*/  IMAD R216, R14.reuse, 0x17, RZ ;  /* 0x000000170ed87824 */ /* 0x040fe200078e02ff */
[----:B------:R-:W-:Y:S01]  /*44f0*/  STS.U16 [R3+UR9+0x200], R26 ;  /* 0x0002001a03007988 */ /* 0x000fe20008000409 */
[----:B------:R-:W-:Y:S01]  /*4500*/  IMAD R218, R14, 0x1f, RZ ;  /* 0x0000001f0eda7824 */ /* 0x000fe200078e02ff */
[----:B--2---:R-:W-:Y:S02]  /*4510*/  LOP3.LUT R0, R10, 0x60, RZ, 0x3c, !PT ;  /* 0x000000600a007812 */ /* 0x004fe400078e3cff */
[----:B------:R-:W-:Y:S01]  /*4520*/  STS.U16 [R3+UR9+0x2200], R24 ;  /* 0x0022001803007988 */ /* 0x000fe20008000409 */
[----:B------:R-:W-:-:S03]  /*4530*/  IMAD.WIDE R248, R212, 0x2, R250 ;  /* 0x00000002d4f87825 */ /* 0x000fc600078e02fa */
[----:B------:R-:W-:Y:S01]  /*4540*/  STS.U16 [R3+UR9+0x2600], R22 ;  /* 0x0026001603007988 */ /* 0x000fe20008000409 */
[----:B------:R-:W-:-:S03]  /*4550*/  IMAD.WIDE R206, R214, 0x2, R250 ;  /* 0x00000002d6ce7825 */ /* 0x000fc600078e02fa */
[----:B------:R-:W-:Y:S01]  /*4560*/  STS.U16 [R3+UR9+0xa00], R12 ;  /* 0x000a000c03007988 */ /* 0x000fe20008000409 */
[----:B------:R-:W-:-:S03]  /*4570*/  IMAD.WIDE R208, R216, 0x2, R250 ;  /* 0x00000002d8d07825 */ /* 0x000fc600078e02fa */
[----:B------:R-:W-:Y:S01]  /*4580*/  STS.U16 [R3+UR9+0x2a00], R20 ;  /* 0x002a001403007988 */ /* 0x000fe20008000409 */
[----:B------:R-:W-:-:S03]  /*4590*/  IMAD.WIDE R210, R218, 0x2, R250 ;  /* 0x00000002dad27825 */ /* 0x000fc600078e02fa */
[----:B------:R-:W-:Y:S04]  /*45a0*/  STS.U16 [R3+UR9+0xe00], R18 ;  /* 0x000e001203007988 */ /* 0x000fe80008000409 */
[----:B------:R-:W-:Y:S01]  /*45b0*/  STS.U16 [R3+UR9+0x2e00], R16 ;  /* 0x002e001003007988 */ /* 0x000fe20008000409 */
[----:B------:R-:W-:-:S03]  /*45c0*/  PRMT R46, RZ, 0x7610, R46 ;  /* 0x00007610ff2e7816 */ /* 0x000fc6000000002e */
[----:B------:R-:W-:Y:S01]  /*45d0*/  STS.U16 [R2+UR9+0x280], R45 ;  /* 0x0002802d02007988 */ /* 0x000fe20008000409 */
[----:B------:R-:W-:-:S03]  /*45e0*/  PRMT R44, RZ, 0x7610, R44 ;  /* 0x00007610ff2c7816 */ /* 0x000fc6000000002c */
[----:B------:R2:W-:Y:S01]  /*45f0*/  STS.U16 [R2+UR9+0x2280], R43 ;  /* 0x0022802b02007988 */ /* 0x0005e20008000409 */
[----:B------:R-:W-:-:S03]  /*4600*/  PRMT R42, RZ, 0x7610, R42 ;  /* 0x00007610ff2a7816 */ /* 0x000fc6000000002a */
[----:B------:R3:W-:Y:S01]  /*4610*/  STS.U16 [R2+UR9+0x680], R41 ;  /* 0x0006802902007988 */ /* 0x0007e20008000409 */
[----:B------:R-:W-:-:S03]  /*4620*/  PRMT R40, RZ, 0x7610, R40 ;  /* 0x00007610ff287816 */ /* 0x000fc60000000028 */
[----:B------:R4:W-:Y:S01]  /*4630*/  STS.U16 [R2+UR9+0x2680], R39 ;  /* 0x0026802702007988 */ /* 0x0009e20008000409 */
[----:B------:R-:W-:-:S03]  /*4640*/  PRMT R38, RZ, 0x7610, R38 ;  /* 0x00007610ff267816 */ /* 0x000fc60000000026 */
[----:B------:R5:W-:Y:S01]  /*4650*/  STS.U16 [R2+UR9+0xa80], R17 ;  /* 0x000a801102007988 */ /* 0x000be20008000409 */
[----:B--2---:R-:W-:-:S03]  /*4660*/  PRMT R43, RZ, 0x7610, R43 ;  /* 0x00007610ff2b7816 */ /* 0x004fc6000000002b */
[----:B------:R2:W-:Y:S01]  /*4670*/  STS.U16 [R2+UR9+0x2a80], R19 ;  /* 0x002a801302007988 */ /* 0x0005e20008000409 */
[----:B---3--:R-:W-:-:S03]  /*4680*/  PRMT R41, RZ, 0x7610, R41 ;  /* 0x00007610ff297816 */ /* 0x008fc60000000029 */
[----:B------:R3:W-:Y:S01]  /*4690*/  STS.U16 [R2+UR9+0xe80], R21 ;  /* 0x000e801502007988 */ /* 0x0007e20008000409 */
[----:B----4-:R-:W-:-:S03]  /*46a0*/  PRMT R39, RZ, 0x7610, R39 ;  /* 0x00007610ff277816 */ /* 0x010fc60000000027 */
[----:B------:R4:W-:Y:S01]  /*46b0*/  STS.U16 [R2+UR9+0x2e80], R23 ;  /* 0x002e801702007988 */ /* 0x0009e20008000409 */
[----:B-----5:R-:W-:Y:S01]  /*46c0*/  PRMT R17, RZ, 0x7610, R17 ;  /* 0x00007610ff117816 */ /* 0x020fe20000000011 */
[----:B------:R-:W-:Y:S01]  /*46d0*/  IMAD.WIDE R212, R212, 0x2, R246 ;  /* 0x00000002d4d47825 */ /* 0x000fe200078e02f6 */
[----:B--2---:R-:W-:Y:S01]  /*46e0*/  PRMT R19, RZ, 0x7610, R19 ;  /* 0x00007610ff137816 */ /* 0x004fe20000000013 */
[----:B------:R2:W-:Y:S01]  /*46f0*/  STS.U16 [R0+UR9+0x300], R25 ;  /* 0x0003001900007988 */ /* 0x0005e20008000409 */
[----:B------:R-:W-:Y:S01]  /*4700*/  PRMT R36, RZ, 0x7610, R36 ;  /* 0x00007610ff247816 */ /* 0x000fe20000000024 */
[----:B------:R-:W-:Y:S01]  /*4710*/  IMAD.WIDE R214, R214, 0x2, R246 ;  /* 0x00000002d6d67825 */ /* 0x000fe200078e02f6 */
[----:B---3--:R-:W-:Y:S01]  /*4720*/  PRMT R21, RZ, 0x7610, R21 ;  /* 0x00007610ff157816 */ /* 0x008fe20000000015 */
[----:B------:R-:W3:Y:S01]  /*4730*/  @!P5 LDG.E.U16 R17, desc[UR22][R248.64] ;  /* 0x00000016f811d981 */ /* 0x000ee2000c1e1500 */
[----:B------:R-:W-:Y:S01]  /*4740*/  PRMT R34, RZ, 0x7610, R34 ;  /* 0x00007610ff227816 */ /* 0x000fe20000000022 */
[----:B------:R-:W-:Y:S01]  /*4750*/  IMAD.WIDE R216, R216, 0x2, R246 ;  /* 0x00000002d8d87825 */ /* 0x000fe200078e02f6 */
[----:B----4-:R-:W-:Y:S01]  /*4760*/  PRMT R23, RZ, 0x7610, R23 ;  /* 0x00007610ff177816 */ /* 0x010fe20000000017 */
[----:B------:R-:W4:Y:S01]  /*4770*/  @!P6 LDG.E.U16 R43, desc[UR22][R206.64] ;  /* 0x00000016ce2be981 */ /* 0x000f22000c1e1500 */
[----:B------:R-:W-:Y:S01]  /*4780*/  PRMT R32, RZ, 0x7610, R32 ;  /* 0x00007610ff207816 */ /* 0x000fe20000000020 */
[----:B------:R-:W-:Y:S01]  /*4790*/  IMAD.WIDE R218, R218, 0x2, R246 ;  /* 0x00000002dada7825 */ /* 0x000fe200078e02f6 */
[----:B--2---:R-:W-:Y:S01]  /*47a0*/  PRMT R25, RZ, 0x7610, R25 ;  /* 0x00007610ff197816 */ /* 0x004fe20000000019 */
[----:B------:R-:W2:Y:S01]  /*47b0*/  @P3 LDG.E.U16 R39, desc[UR22][R208.64] ;  /* 0x00000016d0273981 */ /* 0x000ea2000c1e1500 */
[----:B------:R-:W-:-:S02]  /*47c0*/  PRMT R30, RZ, 0x7610, R30 ;  /* 0x00007610ff1e7816 */ /* 0x000fc4000000001e */
[----:B------:R-:W-:Y:S01]  /*47d0*/  PRMT R28, RZ, 0x7610, R28 ;  /* 0x00007610ff1c7816 */ /* 0x000fe2000000001c */
[----:B------:R-:W5:Y:S01]  /*47e0*/  @!P2 LDG.E.U16 R23, desc[UR22][R210.64] ;  /* 0x00000016d217a981 */ /* 0x000f62000c1e1500 */
[----:B------:R-:W-:Y:S02]  /*47f0*/  PRMT R26, RZ, 0x7610, R26 ;  /* 0x00007610ff1a7816 */ /* 0x000fe4000000001a */
[----:B------:R-:W-:Y:S01]  /*4800*/  PRMT R24, RZ, 0x7610, R24 ;  /* 0x00007610ff187816 */ /* 0x000fe20000000018 */
[----:B------:R-:W5:Y:S01]  /*4810*/  @!P5 LDG.E.U16 R19, desc[UR22][R212.64] ;  /* 0x00000016d413d981 */ /* 0x000f62000c1e1500 */
[----:B------:R-:W-:Y:S02]  /*4820*/  PRMT R16, RZ, 0x7610, R16 ;  /* 0x00007610ff107816 */ /* 0x000fe40000000010 */
[----:B------:R-:W-:Y:S01]  /*4830*/  PRMT R22, RZ, 0x7610, R22 ;  /* 0x00007610ff167816 */ /* 0x000fe20000000016 */
[----:B------:R-:W5:Y:S01]  /*4840*/  @!P6 LDG.E.U16 R41, desc[UR22][R214.64] ;  /* 0x00000016d629e981 */ /* 0x000f62000c1e1500 */
[----:B------:R-:W-:-:S02]  /*4850*/  PRMT R20, RZ, 0x7610, R20 ;  /* 0x00007610ff147816 */ /* 0x000fc40000000014 */
[----:B------:R-:W-:Y:S01]  /*4860*/  PRMT R18, RZ, 0x7610, R18 ;  /* 0x00007610ff127816 */ /* 0x000fe20000000012 */
[----:B------:R-:W5:Y:S01]  /*4870*/  @P3 LDG.E.U16 R25, desc[UR22][R216.64] ;  /* 0x00000016d8193981 */ /* 0x000f62000c1e1500 */
[----:B------:R-:W-:Y:S02]  /*4880*/  PRMT R222, RZ, 0x7610, R222 ;  /* 0x00007610ffde7816 */ /* 0x000fe400000000de */
[----:B------:R-:W-:Y:S01]  /*4890*/  PRMT R224, RZ, 0x7610, R224 ;  /* 0x00007610ffe07816 */ /* 0x000fe200000000e0 */
[----:B------:R-:W5:Y:S01]  /*48a0*/  @!P2 LDG.E.U16 R21, desc[UR22][R218.64] ;  /* 0x00000016da15a981 */ /* 0x000f62000c1e1500 */
[----:B------:R-:W-:Y:S02]  /*48b0*/  PRMT R226, RZ, 0x7610, R226 ;  /* 0x00007610ffe27816 */ /* 0x000fe400000000e2 */
[----:B------:R-:W-:Y:S01]  /*48c0*/  PRMT R228, RZ, 0x7610, R228 ;  /* 0x00007610ffe47816 */ /* 0x000fe200000000e4 */
[----:B------:R-:W5:Y:S01]  /*48d0*/  @P0 LDG.E.U16 R46, desc[UR22][R56.64] ;  /* 0x00000016382e0981 */ /* 0x000f62000c1e1500 */
[----:B------:R-:W-:-:S02]  /*48e0*/  PRMT R230, RZ, 0x7610, R230 ;  /* 0x00007610ffe67816 */ /* 0x000fc400000000e6 */
[----:B------:R-:W-:Y:S01]  /*48f0*/  PRMT R232, RZ, 0x7610, R232 ;  /* 0x00007610ffe87816 */ /* 0x000fe200000000e8 */
[----:B------:R-:W5:Y:S01]  /*4900*/  @P0 LDG.E.U16 R44, desc[UR22][R60.64] ;  /* 0x000000163c2c0981 */ /* 0x000f62000c1e1500 */
[----:B------:R-:W-:Y:S02]  /*4910*/  PRMT R234, RZ, 0x7610, R234 ;  /* 0x00007610ffea7816 */ /* 0x000fe400000000ea */
[----:B------:R-:W-:Y:S01]  /*4920*/  PRMT R236, RZ, 0x7610, R236 ;  /* 0x00007610ffec7816 */ /* 0x000fe200000000ec */
[----:B------:R-:W5:Y:S01]  /*4930*/  @P0 LDG.E.U16 R42, desc[UR22][R64.64] ;  /* 0x00000016402a0981 */ /* 0x000f62000c1e1500 */
        /* <DEDUP_REMOVED lines=11> */
[----:B------:R-:W5:Y:S04]  /*49f0*/  @P0 LDG.E.U16 R34, desc[UR22][R80.64] ;  /* 0x0000001650220981 */ /* 0x000f68000c1e1500 */
        /* <DEDUP_REMOVED lines=24> */
[----:B------:R-:W5:Y:S01]  /*4b80*/  @P0 LDG.E.U16 R50, desc[UR22][R54.64] ;  /* 0x0000001636320981 */ /* 0x000f62000c1e1500 */
[----:B------:R-:W-:-:S03]  /*4b90*/  LOP3.LUT R12, R10, 0x70, RZ, 0x3c, !PT ;  /* 0x000000700a0c7812 */ /* 0x000fc600078e3cff */
[----:B------:R0:W-:Y:S04]  /*4ba0*/  STS.U16 [R0+UR9+0x2f00], R13 ;  /* 0x002f000d00007988 */ /* 0x0001e80008000409 */
[----:B------:R-:W-:Y:S04]  /*4bb0*/  STS.U16 [R0+UR9+0x2300], R27 ;  /* 0x0023001b00007988 */ /* 0x000fe80008000409 */
[----:B------:R-:W-:Y:S01]  /*4bc0*/  STS.U16 [R0+UR9+0x700], R29 ;  /* 0x0007001d00007988 */ /* 0x000fe20008000409 */
[----:B0-----:R-:W-:-:S03]  /*4bd0*/  LOP3.LUT R13, R9, 0x20, RZ, 0x3c, !PT ;  /* 0x00000020090d7812 */ /* 0x001fc600078e3cff */
[----:B------:R-:W-:Y:S04]  /*4be0*/  STS.U16 [R0+UR9+0x2700], R31 ;  /* 0x0027001f00007988 */ /* 0x000fe80008000409 */
[----:B------:R-:W-:Y:S04]  /*4bf0*/  STS.U16 [R0+UR9+0xb00], R33 ;  /* 0x000b002100007988 */ /* 0x000fe80008000409 */
[----:B------:R-:W-:Y:S04]  /*4c00*/  STS.U16 [R0+UR9+0x2b00], R35 ;  /* 0x002b002300007988 */ /* 0x000fe80008000409 */
[----:B------:R-:W-:Y:S01]  /*4c10*/  STS.U16 [R0+UR9+0xf00], R37 ;  /* 0x000f002500007988 */ /* 0x000fe20008000409 */
[----:B------:R-:W-:Y:S01]  /*4c20*/  UIADD3 UR4, UPT, UPT, UR9, 0x4000, URZ ;  /* 0x0000400009047890 */ /* 0x000fe2000fffe0ff */
[----:B------:R-:W-:-:S02]  /*4c30*/  ISETP.NE.U32.AND P0, PT, RZ, UR6, PT ;  /* 0x00000006ff007c0c */ /* 0x000fc4000bf05070 */
[----:B------:R-:W-:Y:S01]  /*4c40*/  STL.64 [R1], R248 ;  /* 0x000000f801007387 */ /* 0x000fe20000100a00 */
[----:B------:R-:W-:Y:S01]  /*4c50*/  USHF.R.U32.HI UR4, URZ, 0x4, UR4 ;  /* 0x00000004ff047899 */ /* 0x000fe20008011604 */
[----:B------:R-:W-:-:S03]  /*4c60*/  ISETP.LT.OR P2, PT, R7, 0x20, P0 ;  /* 0x000000200700780c */ /* 0x000fc60000741670 */
[----:B------:R-:W-:-:S04]  /*4c70*/  USGXT.U32 UR16, UR4, 0xe ;  /* 0x0000000e0410789a */ /* 0x000fc80008000000 */
[----:B------:R-:W-:Y:S01]  /*4c80*/  UIADD3 UR18, UP1, UPT, UR16, 0x1000080, URZ ;  /* 0x0100008010127890 */ /* 0x000fe2000ff3e0ff */
[----:B------:R-:W-:-:S03]  /*4c90*/  UMOV UR4, URZ ;  /* 0x000000ff00047c82 */ /* 0x000fc60008000000 */
[----:B------:R-:W-:Y:S01]  /*4ca0*/  UIADD3.X UR19, UPT, UPT, UR4, 0x40004040, URZ, UP1, !UPT ;  /* 0x4000404004137890 */ /* 0x000fe20008ffe4ff */
[----:B---3--:R-:W-:Y:S04]  /*4cb0*/  STS.U16 [R12+UR9+0x380], R17 ;  /* 0x000380110c007988 */ /* 0x008fe80008000409 */
[----:B----4-:R-:W-:Y:S04]  /*4cc0*/  STS.U16 [R12+UR9+0x780], R43 ;  /* 0x0007802b0c007988 */ /* 0x010fe80008000409 */
[----:B--2---:R-:W-:Y:S04]  /*4cd0*/  STS.U16 [R12+UR9+0xb80], R39 ;  /* 0x000b80270c007988 */ /* 0x004fe80008000409 */
[----:B-----5:R-:W-:Y:S04]  /*4ce0*/  STS.U16 [R12+UR9+0xf80], R23 ;  /* 0x000f80170c007988 */ /* 0x020fe80008000409 */
        /* <DEDUP_REMOVED lines=35> */
[----:B------:R2:W-:Y:S01]  /*4f20*/  STS.U16 [R13+UR9+0x9f00], R50 ;  /* 0x009f00320d007988 */ /* 0x0005e20008000409 */
[----:B-1----:R1:W-:Y:S06]  /*4f30*/  MEMBAR.ALL.CTA ;  /* 0x0000000000007992 */ /* 0x0023ec0000008000 */
[----:B-1----:R-:W1:Y:S01]  /*4f40*/  FENCE.VIEW.ASYNC.S ;  /* 0x00000000000073c6 */ /* 0x002e620000000000 */
[----:B0-----:R-:W-:-:S04]  /*4f50*/  SHF.R.S32.HI R16, RZ, 0x1f, R7 ;  /* 0x0000001fff107819 */ /* 0x001fc80000011407 */
[----:B------:R-:W-:-:S04]  /*4f60*/  LEA.HI R16, R16, R7, RZ, 0x5 ;  /* 0x0000000710107211 */ /* 0x000fc800078f28ff */
[----:B------:R-:W-:-:S04]  /*4f70*/  SHF.R.S32.HI R16, RZ, 0x5, R16 ;  /* 0x00000005ff107819 */ /* 0x000fc80000011410 */
[----:B------:R-:W-:-:S05]  /*4f80*/  VIMNMX R16, PT, PT, R16, 0x1, !PT ;  /* 0x0000000110107848 */ /* 0x000fca0007fe0100 */
[----:B------:R-:W-:Y:S01]  /*4f90*/  VIADD R16, R16, 0xffffffff ;  /* 0xffffffff10107836 */ /* 0x000fe20000000000 */
[----:B-1----:R-:W-:Y:S04]  /*4fa0*/  BAR.SYNC.DEFER_BLOCKING 0x0 ;  /* 0x0000000000007b1d */ /* 0x002fe80000010000 */
[----:B------:R-:W-:Y:S02]  /*4fb0*/  ISETP.NE.U32.AND P3, PT, R16, RZ, PT ;  /* 0x000000ff1000720c */ /* 0x000fe40003f65070 */
[----:B--2---:R-:W-:Y:S11]  /*4fc0*/  @P2 BRA `(.L_x_6) ;  /* 0x0000000000902947 */ /* 0x004ff60003800000 */
[----:B------:R-:W-:Y:S02]  /*4fd0*/  USHF.R.U32.HI UR14, URZ, 0x4, UR9 ;  /* 0x00000004ff0e7899 */ /* 0x000fe40008011609 */
[----:B------:R-:W-:Y:S02]  /*4fe0*/  UIADD3 UR5, UPT, UPT, UR9, 0x8000, URZ ;  /* 0x0000800009057890 */ /* 0x000fe4000fffe0ff */
[----:B------:R-:W-:Y:S02]  /*4ff0*/  USGXT.U32 UR14, UR14, 0xe ;  /* 0x0000000e0e0e789a */ /* 0x000fe40008000000 */
[----:B------:R-:W-:Y:S02]  /*5000*/  USHF.R.U32.HI UR5, URZ, 0x4, UR5 ;  /* 0x00000004ff057899 */ /* 0x000fe40008011605 */
[----:B------:R-:W-:Y:S01]  /*5010*/  UIADD3 UR26, UP1, UPT, UR14, 0x1000080, URZ ;  /* 0x010000800e1a7890 */ /* 0x000fe2000ff3e0ff */
[----:B------:R-:W-:Y:S01]  /*5020*/  UMOV UR4, URZ ;  /* 0x000000ff00047c82 */ /* 0x000fe20008000000 */
[----:B------:R-:W-:-:S02]  /*5030*/  USGXT.U32 UR6, UR5, 0xe ;  /* 0x0000000e0506789a */ /* 0x000fc40008000000 */
[----:B------:R-:W-:Y:S01]  /*5040*/  UIADD3.X UR27, UPT, UPT, UR4, 0x40004040, URZ, UP1, !UPT ;  /* 0x40004040041b7890 */ /* 0x000fe20008ffe4ff */
[----:B------:R-:W-:Y:S01]  /*5050*/  UMOV UR12, 0xfffffffe ;  /* 0xfffffffe000c7882 */ /* 0x000fe20000000000 */
[----:B------:R-:W-:Y:S01]  /*5060*/  UMOV UR13, 0x7fffbfdf ;  /* 0x7fffbfdf000d7882 */ /* 0x000fe20000000000 */
[----:B------:R-:W-:Y:S01]  /*5070*/  UMOV UR7, URZ ;  /* 0x000000ff00077c82 */ /* 0x000fe20008000000 */
[----:B------:R-:W-:Y:S02]  /*5080*/  ULOP3.LUT UR14, UR14, 0x1000000, URZ, 0xfc, !UPT ;  /* 0x010000000e0e7892 */ /* 0x000fe4000f8efcff */
[----:B------:R-:W-:Y:S02]  /*5090*/  UIADD3.64 UR12, UPT, UPT, UR6, -UR12, URZ ;  /* 0x8000000c060c7297 */ /* 0x000fe4000fffe0ff */
[----:B------:R-:W-:Y:S02]  /*50a0*/  UIADD3 UR17, UPT, UPT, UR8, 0x80, URZ ;  /* 0x0000008008117890 */ /* 0x000fe4000fffe0ff */
[----:B------:R-:W-:-:S02]  /*50b0*/  UIADD3.64 UR20, UPT, UPT, UR26, 0x180, URZ ;  /* 0x000001801a147897 */ /* 0x000fc4000fffe0ff */
[----:B------:R-:W-:Y:S02]  /*50c0*/  UIADD3 UR34, UPT, UPT, UR8, 0x80, URZ ;  /* 0x0000008008227890 */ /* 0x000fe4000fffe0ff */
[----:B------:R-:W-:Y:S01]  /*50d0*/  UIADD3.64 UR24, UPT, UPT, UR26, 0x200, URZ ;  /* 0x000002001a187897 */ /* 0x000fe2000fffe0ff */
[----:B------:R-:W-:Y:S01]  /*50e0*/  UMOV UR28, 0x0 ;  /* 0x00000000001c7882 */ /* 0x000fe20000000000 */
[----:B------:R-:W-:Y:S01]  /*50f0*/  UMOV UR29, 0x8208490 ;  /* 0x08208490001d7882 */ /* 0x000fe20000000000 */
[----:B------:R-:W-:Y:S01]  /*5100*/  UMOV UR7, 0x80004020 ;  /* 0x8000402000077882 */ /* 0x000fe20000000000 */
[----:B------:R-:W-:Y:S01]  /*5110*/  UMOV UR15, 0x40004040 ;  /* 0x40004040000f7882 */ /* 0x000fe20000000000 */
[----:B------:R-:W-:Y:S01]  /*5120*/  UMOV UR30, 0x0 ;  /* 0x00000000001e7882 */ /* 0x000fe20000000000 */
[----:B------:R-:W-:Y:S01]  /*5130*/  UMOV UR31, 0x8208490 ;  /* 0x08208490001f7882 */ /* 0x000fe20000000000 */
[----:B------:R-:W-:Y:S01]  /*5140*/  UMOV UR32, 0x0 ;  /* 0x0000000000207882 */ /* 0x000fe20000000000 */
[----:B------:R-:W-:Y:S01]  /*5150*/  UMOV UR33, 0x8208490 ;  /* 0x0820849000217882 */ /* 0x000fe20000000000 */
[----:B------:R-:W-:Y:S01]  /*5160*/  UMOV UR4, UR11 ;  /* 0x0000000b00047c82 */ /* 0x000fe20008000000 */
[----:B------:R-:W-:Y:S01]  /*5170*/  UMOV UR5, URZ ;  /* 0x000000ff00057c82 */ /* 0x000fe20008000000 */
[----:B------:R0:W-:Y:S01]  /*5180*/  UTCHMMA gdesc[UR14], gdesc[UR6], tmem[UR8], tmem[UR28], idesc[UR29], !UPT ;  /* 0x00ff1c060e0075ea */ /* 0x0001e2000f800008 */
[----:B------:R-:W-:Y:S01]  /*5190*/  UMOV UR36, 0x0 ;  /* 0x0000000000247882 */ /* 0x000fe20000000000 */
[----:B------:R-:W-:Y:S01]  /*51a0*/  UMOV UR37, 0x8208490 ;  /* 0x0820849000257882 */ /* 0x000fe20000000000 */
[----:B------:R0:W-:Y:S01]  /*51b0*/  UTCHMMA gdesc[UR26], gdesc[UR12], tmem[UR8], tmem[UR30], idesc[UR31], UPT ;  /* 0x00ff1e0c1a0075ea */ /* 0x0001e2000b800008 */
[----:B------:R-:W-:Y:S01]  /*51c0*/  UMOV UR4, UR4 ;  /* 0x0000000400047c82 */ /* 0x000fe20008000000 */
[----:B------:R0:W-:Y:S01]  /*51d0*/  UTCHMMA gdesc[UR20], gdesc[UR6], tmem[UR17], tmem[UR32], idesc[UR33], !UPT ;  /* 0x00ff2006140075ea */ /* 0x0001e2000f800011 */
[----:B------:R0:W-:Y:S01]  /*51e0*/  UTCHMMA gdesc[UR24], gdesc[UR12], tmem[UR34], tmem[UR36], idesc[UR37], UPT ;  /* 0x00ff240c180075ea */ /* 0x0001e2000b800022 */
[----:B------:R0:W-:Y:S01]  /*51f0*/  UTCBAR [UR4], URZ ;  /* 0x000000ff040073e9 */ /* 0x0001e200080000ff */
[----:B------:R-:W-:Y:S01]  /*5200*/  NOP ;  /* 0x0000000000007918 */ /* 0x000fe20000000000 */
.L_x_6:
[----:B0-----:R-:W-:Y:S01]  /*5210*/  UMOV UR4, URZ ;  /* 0x000000ff00047c82 */ /* 0x001fe20008000000 */
[----:B------:R-:W-:Y:S02]  /*5220*/  IMAD.SHL.U32 R14, R14, 0x20, RZ ;  /* 0x000000200e0e7824 */ /* 0x000fe400078e00ff */
[----:B------:R-:W-:Y:S01]  /*5230*/  IMAD.SHL.U32 R15, R15, 0x20, RZ ;  /* 0x000000200f0f7824 */ /* 0x000fe200078e00ff */
[----:B------:R-:W-:Y:S06]  /*5240*/  @!P3 BRA `(.L_x_7) ;  /* 0x00000020001cb947 */ /* 0x000fec0003800000 */
[----:B------:R-:W-:Y:S01]  /*5250*/  UIADD3 UR5, UPT, UPT, UR9, 0xa000, URZ ;  /* 0x0000a00009057890 */ /* 0x000fe2000fffe0ff */
[----:B------:R-:W-:Y:S01]  /*5260*/  UMOV UR14, 0xfffffffe ;  /* 0xfffffffe000e7882 */ /* 0x000fe20000000000 */
[----:B------:R-:W-:Y:S02]  /*5270*/  UMOV UR15, 0x7fffbfdf ;  /* 0x7fffbfdf000f7882 */ /* 0x000fe40000000000 */
[----:B------:R-:W-:Y:S01]  /*5280*/  USHF.R.U32.HI UR5, URZ, 0x4, UR5 ;  /* 0x00000004ff057899 */ /* 0x000fe20008011605 */
[----:B------:R-:W-:Y:S01]  /*5290*/  UMOV UR7, URZ ;  /* 0x000000ff00077c82 */ /* 0x000fe20008000000 */
[----:B------:R-:W-:Y:S02]  /*52a0*/  ULOP3.LUT UR16, UR16, 0x1000000, URZ, 0xfc, !UPT ;  /* 0x0100000010107892 */ /* 0x000fe4000f8efcff */
[----:B------:R-:W-:Y:S02]  /*52b0*/  USGXT.U32 UR6, UR5, 0xe ;  /* 0x0000000e0506789a */ /* 0x000fe40008000000 */
[----:B------:R-:W-:-:S02]  /*52c0*/  UIADD3.64 UR26, UPT, UPT, UR18, 0x180, URZ ;  /* 0x00000180121a7897 */ /* 0x000fc4000fffe0ff */
[----:B------:R-:W-:Y:S02]  /*52d0*/  UIADD3.64 UR28, UPT, UPT, UR18, 0x200, URZ ;  /* 0x00000200121c7897 */ /* 0x000fe4000fffe0ff */
[----:B------:R-:W-:Y:S01]  /*52e0*/  UIADD3.64 UR14, UPT, UPT, UR6, -UR14, URZ ;  /* 0x8000000e060e7297 */ /* 0x000fe2000fffe0ff */
[----:B------:R-:W-:Y:S01]  /*52f0*/  UMOV UR24, 0x1 ;  /* 0x0000000100187882 */ /* 0x000fe20000000000 */
[----:B------:R-:W-:Y:S01]  /*5300*/  UMOV UR5, URZ ;  /* 0x000000ff00057c82 */ /* 0x000fe20008000000 */
[----:B------:R-:W-:Y:S01]  /*5310*/  UMOV UR12, UR6 ;  /* 0x00000006000c7c82 */ /* 0x000fe20008000000 */
[----:B------:R-:W-:-:S08]  /*5320*/  UMOV UR13, 0x80004020 ;  /* 0x80004020000d7882 */ /* 0x000fd00000000000 */
.L_x_10:
[----:B------:R-:W-:Y:S01]  /*5330*/  USHF.L.U32 UR4, UR4, 0x1f, URZ ;  /* 0x0000001f04047899 */ /* 0x000fe200080006ff */
[----:B------:R-:W-:-:S04]  /*5340*/  IMAD.WIDE R152, R14, 0x2, R152 ;  /* 0x000000020e987825 */ /* 0x000fc800078e0298 */
[----:B------:R-:W-:-:S04]  /*5350*/  IMAD.WIDE R150, R14, 0x2, R150 ;  /* 0x000000020e967825 */ /* 0x000fc800078e0296 */
[----:B------:R-:W-:-:S04]  /*5360*/  IMAD.U32 R17, RZ, RZ, UR4 ;  /* 0x00000004ff117e24 */ /* 0x000fc8000f8e00ff */
[----:B------:R-:W0:Y:S02]  /*5370*/  SYNCS.PHASECHK.TRANS64.TRYWAIT P2, [UR11], R17 ;  /* 0x00000011ff0075a7 */ /* 0x000e24000804110b */
[----:B0----5:R-:W-:Y:S05]  /*5380*/  @!P2 BRA `(.L_x_8) ;  /* 0x000000940078a947 */ /* 0x021fea0003800000 */
.L_x_16:
[----:B------:R0:W-:Y:S04]  /*5390*/  STL.64 [R1+0xb0], R60 ;  /* 0x0000b03c01007387 */ /* 0x0001e80000100a00 */
[----:B0-----:R-:W2:Y:S04]  /*53a0*/  LDL.LU.64 R60, [R1+0x40] ;  /* 0x00004000013c7983 */ /* 0x001ea80000300a00 */
[----:B------:R0:W-:Y:S04]  /*53b0*/  STL.64 [R1+0xa8], R58 ;  /* 0x0000a83a01007387 */ /* 0x0001e80000100a00 */
[----:B0-----:R-:W3:Y:S04]  /*53c0*/  LDL.LU.64 R58, [R1+0x48] ;  /* 0x00004800013a7983 */ /* 0x001ee80000300a00 */
[----:B------:R0:W-:Y:S04]  /*53d0*/  STL.64 [R1+0xa0], R56 ;  /* 0x0000a03801007387 */ /* 0x0001e80000100a00 */
[----:B0-----:R-:W4:Y:S04]  /*53e0*/  LDL.LU.64 R56, [R1+0x50] ;  /* 0x0000500001387983 */ /* 0x001f280000300a00 */
[----:B------:R0:W-:Y:S04]  /*53f0*/  STL.64 [R1+0x98], R54 ;  /* 0x0000983601007387 */ /* 0x0001e80000100a00 */
[----:B0-----:R-:W4:Y:S04]  /*5400*/  LDL.LU.64 R54, [R1+0x58] ;  /* 0x0000580001367983 */ /* 0x001f280000300a00 */
[----:B------:R0:W-:Y:S04]  /*5410*/  STL.64 [R1+0x90], R8 ;  /* 0x0000900801007387 */ /* 0x0001e80000100a00 */
[----:B0-----:R-:W4:Y:S04]  /*5420*/  LDL.LU.64 R8, [R1+0x60] ;  /* 0x0000600001087983 */ /* 0x001f280000300a00 */
[----:B------:R0:W-:Y:S04]  /*5430*/  STL.64 [R1+0x88], R2 ;  /* 0x0000880201007387 */ /* 0x0001e80000100a00 */
[----:B0-----:R-:W4:Y:S04]  /*5440*/  LDL.LU.64 R2, [R1+0x68] ;  /* 0x0000680001027983 */ /* 0x001f280000300a00 */
[----:B------:R0:W-:Y:S04]  /*5450*/  STL.64 [R1+0x80], R12 ;  /* 0x0000800c01007387 */ /* 0x0001e80000100a00 */
[----:B0-----:R-:W4:Y:S01]  /*5460*/  LDL.LU.64 R12, [R1+0x70] ;  /* 0x00007000010c7983 */ /* 0x001f220000300a00 */
[C---:B------:R-:W-:Y:S01]  /*5470*/  ISETP.GT.AND P2, PT, R11.reuse, 0x3, PT ;  /* 0x000000030b00780c */ /* 0x040fe20003f44270 */
[C---:B------:R-:W-:Y:S01]  /*5480*/  IMAD.WIDE R132, R14.reuse, 0x2, R132 ;  /* 0x000000020e847825 */ /* 0x040fe200078e0284 */
[C---:B------:R-:W-:Y:S01]  /*5490*/  ISETP.GT.AND P5, PT, R11.reuse, 0x2, PT ;  /* 0x000000020b00780c */ /* 0x040fe20003fa4270 */
[----:B------:R-:W-:Y:S01]  /*54a0*/  STL.64 [R1+0x78], R196 ;  /* 0x000078c401007387 */ /* 0x000fe20000100a00 */
[C---:B------:R-:W-:Y:S01]  /*54b0*/  ISETP.GT.AND P4, PT, R11.reuse, 0x1, PT ;  /* 0x000000010b00780c */ /* 0x040fe20003f84270 */
[----:B------:R-:W-:Y:S01]  /*54c0*/  IMAD.WIDE R130, R14, 0x2, R130 ;  /* 0x000000020e827825 */ /* 0x000fe200078e0282 */
[----:B------:R-:W-:-:S02]  /*54d0*/  ISETP.GT.AND P3, PT, R11, RZ, PT ;  /* 0x000000ff0b00720c */ /* 0x000fc40003f64270 */
[----:B------:R-:W-:Y:S01]  /*54e0*/  PRMT R222, RZ, 0x7610, R222 ;  /* 0x00007610ffde7816 */ /* 0x000fe200000000de */
[C---:B------:R-:W-:Y:S01]  /*54f0*/  IMAD.WIDE R136, R14.reuse, 0x2, R136 ;  /* 0x000000020e887825 */ /* 0x040fe200078e0288 */
[----:B------:R-:W-:Y:S02]  /*5500*/  PRMT R36, RZ, 0x7610, R36 ;  /* 0x00007610ff247816 */ /* 0x000fe40000000024 */
[----:B------:R-:W-:Y:S01]  /*5510*/  PRMT R34, RZ, 0x7610, R34 ;  /* 0x00007610ff227816 */ /* 0x000fe20000000022 */
[C---:B------:R-:W-:Y:S01]  /*5520*/  IMAD.WIDE R134, R14.reuse, 0x2, R134 ;  /* 0x000000020e867825 */ /* 0x040fe200078e0286 */
[----:B------:R-:W-:Y:S02]  /*5530*/  PRMT R249, RZ, 0x7610, R249 ;  /* 0x00007610fff97816 */ /* 0x000fe400000000f9 */
[----:B------:R-:W-:Y:S01]  /*5540*/  PRMT R247, RZ, 0x7610, R247 ;  /* 0x00007610fff77816 */ /* 0x000fe200000000f7 */
[----:B------:R-:W-:Y:S01]  /*5550*/  IMAD.WIDE R120, R14, 0x2, R120 ;  /* 0x000000020e787825 */ /* 0x000fe200078e0278 */
[----:B------:R-:W-:-:S02]  /*5560*/  PRMT R245, RZ, 0x7610, R245 ;  /* 0x00007610fff57816 */ /* 0x000fc400000000f5 */
[----:B------:R-:W-:Y:S01]  /*5570*/  PRMT R243, RZ, 0x7610, R243 ;  /* 0x00007610fff37816 */ /* 0x000fe200000000f3 */
[----:B------:R-:W-:Y:S01]  /*5580*/  IMAD.WIDE R118, R14, 0x2, R118 ;  /* 0x000000020e767825 */ /* 0x000fe200078e0276 */
[----:B------:R-:W-:-:S03]  /*5590*/  ISETP.GT.AND P6, PT, R11, 0x8, PT ;  /* 0x000000080b00780c */ /* 0x000fc60003fc4270 */
[----:B------:R-:W-:-:S04]  /*55a0*/  IMAD.WIDE R144, R14, 0x2, R144 ;  /* 0x000000020e907825 */ /* 0x000fc800078e0290 */
        /* <DEDUP_REMOVED lines=9> */
[----:B--2---:R-:W-:-:S05]  /*5640*/  IMAD.WIDE R60, R14, 0x2, R60 ;  /* 0x000000020e3c7825 */ /* 0x004fca00078e023c */
[----:B------:R0:W-:Y:S04]  /*5650*/  STL.64 [R1+0x40], R60 ;  /* 0x0000403c01007387 */ /* 0x0001e80000100a00 */
[----:B------:R1:W2:Y:S01]  /*5660*/  @P2 LDG.E.U16 R222, desc[UR22][R60.64] ;  /* 0x000000163cde2981 */ /* 0x0002a2000c1e1500 */
[----:B---3--:R-:W-:-:S05]  /*5670*/  IMAD.WIDE R58, R14, 0x2, R58 ;  /* 0x000000020e3a7825 */ /* 0x008fca00078e023a */
[----:B------:R3:W-:Y:S04]  /*5680*/  STL.64 [R1+0x48], R58 ;  /* 0x0000483a01007387 */ /* 0x0007e80000100a00 */
[----:B------:R0:W2:Y:S01]  /*5690*/  @P5 LDG.E.U16 R36, desc[UR22][R58.64] ;  /* 0x000000163a245981 */ /* 0x0000a2000c1e1500 */
[----:B----4-:R-:W-:-:S05]  /*56a0*/  IMAD.WIDE R56, R14, 0x2, R56 ;  /* 0x000000020e387825 */ /* 0x010fca00078e0238 */
[----:B------:R4:W-:Y:S04]  /*56b0*/  STL.64 [R1+0x50], R56 ;  /* 0x0000503801007387 */ /* 0x0009e80000100a00 */
[----:B------:R0:W2:Y:S01]  /*56c0*/  @P5 LDG.E.U16 R34, desc[UR22][R56.64] ;  /* 0x0000001638225981 */ /* 0x0000a2000c1e1500 */
[----:B------:R-:W-:-:S05]  /*56d0*/  IMAD.WIDE R54, R14, 0x2, R54 ;  /* 0x000000020e367825 */ /* 0x000fca00078e0236 */
        /* <DEDUP_REMOVED lines=10> */
[----:B0-----:R-:W2:Y:S04]  /*5780*/  LDL.LU.64 R60, [R1+0x38] ;  /* 0x00003800013c7983 */ /* 0x001ea80000300a00 */
[----:B---3--:R-:W3:Y:S04]  /*5790*/  LDL.LU.64 R58, [R1+0x30] ;  /* 0x00003000013a7983 */ /* 0x008ee80000300a00 */
[----:B----4-:R-:W4:Y:S04]  /*57a0*/  LDL.LU.64 R56, [R1+0x28] ;  /* 0x0000280001387983 */ /* 0x010f280000300a00 */
[----:B------:R-:W4:Y:S04]  /*57b0*/  LDL.LU.64 R54, [R1+0x20] ;  /* 0x0000200001367983 */ /* 0x000f280000300a00 */
[----:B------:R-:W4:Y:S04]  /*57c0*/  LDL.LU.64 R8, [R1+0x18] ;  /* 0x0000180001087983 */ /* 0x000f280000300a00 */
[----:B------:R0:W4:Y:S04]  /*57d0*/  @P3 LDG.E.U16 R243, desc[UR22][R12.64] ;  /* 0x000000160cf33981 */ /* 0x000128000c1e1500 */
[----:B------:R-:W4:Y:S04]  /*57e0*/  LDL.LU.64 R2, [R1+0x10] ;  /* 0x0000100001027983 */ /* 0x000f280000300a00 */
[----:B-1----:R-:W0:Y:S04]  /*57f0*/  LDL.LU.64 R12, [R1+0x8] ;  /* 0x00000800010c7983 */ /* 0x002e280000300a00 */
[----:B------:R-:W4:Y:S01]  /*5800*/  LDL.LU.64 R196, [R1] ;  /* 0x0000000001c47983 */ /* 0x000f220000300a00 */
[----:B------:R-:W-:-:S02]  /*5810*/  ISETP.GT.AND P3, PT, R11, 0x9, PT ;  /* 0x000000090b00780c */ /* 0x000fc40003f64270 */
[----:B------:R-:W-:Y:S02]  /*5820*/  ISETP.GT.AND P5, PT, R11, 0x11, PT ;  /* 0x000000110b00780c */ /* 0x000fe40003fa4270 */
[----:B------:R-:W-:Y:S02]  /*5830*/  PRMT R40, RZ, 0x7610, R40 ;  /* 0x00007610ff287816 */ /* 0x000fe40000000028 */
[----:B------:R-:W-:Y:S02]  /*5840*/  PRMT R42, RZ, 0x7610, R42 ;  /* 0x00007610ff2a7816 */ /* 0x000fe4000000002a */
[----:B------:R-:W-:Y:S02]  /*5850*/  PRMT R48, RZ, 0x7610, R48 ;  /* 0x00007610ff307816 */ /* 0x000fe40000000030 */
[----:B------:R-:W-:-:S03]  /*5860*/  PRMT R50, RZ, 0x7610, R50 ;  /* 0x00007610ff327816 */ /* 0x000fc60000000032 */
[----:B------:R-:W4:Y:S01]  /*5870*/  @P3 LDG.E.U16 R40, desc[UR22][R130.64] ;  /* 0x0000001682283981 */ /* 0x000f22000c1e1500 */
[----:B------:R-:W-:-:S03]  /*5880*/  PRMT R251, RZ, 0x7610, R251 ;  /* 0x00007610fffb7816 */ /* 0x000fc600000000fb */
[----:B------:R-:W4:Y:S01]  /*5890*/  @P3 LDG.E.U16 R42, desc[UR22][R132.64] ;  /* 0x00000016842a3981 */ /* 0x000f22000c1e1500 */
[C---:B------:R-:W-:Y:S02]  /*58a0*/  ISETP.GT.AND P3, PT, R11.reuse, 0xa, PT ;  /* 0x0000000a0b00780c */ /* 0x040fe40003f64270 */
[----:B------:R-:W-:Y:S01]  /*58b0*/  PRMT R38, RZ, 0x7610, R38 ;  /* 0x00007610ff267816 */ /* 0x000fe20000000026 */
[----:B------:R-:W4:Y:S04]  /*58c0*/  @P5 LDG.E.U16 R48, desc[UR22][R134.64] ;  /* 0x0000001686305981 */ /* 0x000f28000c1e1500 */
[----:B------:R-:W4:Y:S01]  /*58d0*/  @P5 LDG.E.U16 R50, desc[UR22][R136.64] ;  /* 0x0000001688325981 */ /* 0x000f22000c1e1500 */
[----:B------:R-:W-:Y:S02]  /*58e0*/  ISETP.GT.AND P5, PT, R11, 0x12, PT ;  /* 0x000000120b00780c */ /* 0x000fe40003fa4270 */
[----:B------:R-:W-:Y:S01]  /*58f0*/  PRMT R224, RZ, 0x7610, R224 ;  /* 0x00007610ffe07816 */ /* 0x000fe200000000e0 */
[----:B------:R-:W4:Y:S01]  /*5900*/  @P6 LDG.E.U16 R251, desc[UR22][R118.64] ;  /* 0x0000001676fb6981 */ /* 0x000f22000c1e1500 */
[----:B------:R-:W-:-:S02]  /*5910*/  PRMT R230, RZ, 0x7610, R230 ;  /* 0x00007610ffe67816 */ /* 0x000fc400000000e6 */
[C---:B------:R-:W-:Y:S01]  /*5920*/  ISETP.GT.AND P4, PT, R11.reuse, 0x10, PT ;  /* 0x000000100b00780c */ /* 0x040fe20003f84270 */
[----:B------:R-:W4:Y:S01]  /*5930*/  @P6 LDG.E.U16 R38, desc[UR22][R120.64] ;  /* 0x0000001678266981 */ /* 0x000f22000c1e1500 */
[----:B------:R-:W-:Y:S02]  /*5940*/  ISETP.GT.AND P6, PT, R11, 0x18, PT ;  /* 0x000000180b00780c */ /* 0x000fe40003fc4270 */
[----:B------:R-:W-:Y:S01]  /*5950*/  PRMT R232, RZ, 0x7610, R232 ;  /* 0x00007610ffe87816 */ /* 0x000fe200000000e8 */
[----:B------:R-:W4:Y:S01]  /*5960*/  @P3 LDG.E.U16 R224, desc[UR22][R142.64] ;  /* 0x000000168ee03981 */ /* 0x000f22000c1e1500 */
[----:B------:R-:W-:-:S03]  /*5970*/  PRMT R234, RZ, 0x7610, R234 ;  /* 0x00007610ffea7816 */ /* 0x000fc600000000ea */
[----:B------:R-:W4:Y:S01]  /*5980*/  @P3 LDG.E.U16 R230, desc[UR22][R144.64] ;  /* 0x0000001690e63981 */ /* 0x000f22000c1e1500 */
[C---:B------:R-:W-:Y:S02]  /*5990*/  ISETP.GT.AND P3, PT, R11.reuse, 0x4, PT ;  /* 0x000000040b00780c */ /* 0x040fe40003f64270 */
[----:B------:R-:W-:Y:S01]  /*59a0*/  PRMT R44, RZ, 0x7610, R44 ;  /* 0x00007610ff2c7816 */ /* 0x000fe2000000002c */
[----:B------:R-:W4:Y:S01]  /*59b0*/  @P5 LDG.E.U16 R232, desc[UR22][R146.64] ;  /* 0x0000001692e85981 */ /* 0x000f22000c1e1500 */
[----:B------:R-:W-:Y:S02]  /*59c0*/  PRMT R46, RZ, 0x7610, R46 ;  /* 0x00007610ff2e7816 */ /* 0x000fe4000000002e */
[----:B------:R-:W-:Y:S01]  /*59d0*/  PRMT R52, RZ, 0x7610, R52 ;  /* 0x00007610ff347816 */ /* 0x000fe20000000034 */
[----:B------:R-:W4:Y:S01]  /*59e0*/  @P5 LDG.E.U16 R234, desc[UR22][R148.64] ;  /* 0x0000001694ea5981 */ /* 0x000f22000c1e1500 */
[----:B------:R-:W-:Y:S02]  /*59f0*/  PRMT R220, RZ, 0x7610, R220 ;  /* 0x00007610ffdc7816 */ /* 0x000fe400000000dc */
[----:B------:R-:W-:Y:S01]  /*5a00*/  ISETP.GT.AND P5, PT, R11, 0x5, PT ;  /* 0x000000050b00780c */ /* 0x000fe20003fa4270 */
[----:B------:R-:W4:Y:S01]  /*5a10*/  @P4 LDG.E.U16 R44, desc[UR22][R122.64] ;  /* 0x000000167a2c4981 */ /* 0x000f22000c1e1500 */
[----:B------:R-:W-:-:S02]  /*5a20*/  PRMT R17, RZ, 0x7610, R17 ;  /* 0x00007610ff117816 */ /* 0x000fc40000000011 */
[----:B------:R-:W-:Y:S01]  /*5a30*/  PRMT R18, RZ, 0x7610, R18 ;  /* 0x00007610ff127816 */ /* 0x000fe20000000012 */
[----:B------:R-:W4:Y:S01]  /*5a40*/  @P4 LDG.E.U16 R46, desc[UR22][R124.64] ;  /* 0x000000167c2e4981 */ /* 0x000f22000c1e1500 */
[----:B------:R-:W-:Y:S02]  /*5a50*/  ISETP.GT.AND P4, PT, R11, 0x19, PT ;  /* 0x000000190b00780c */ /* 0x000fe40003f84270 */
[----:B------:R-:W-:Y:S01]  /*5a60*/  PRMT R20, RZ, 0x7610, R20 ;  /* 0x00007610ff147816 */ /* 0x000fe20000000014 */
[----:B------:R-:W4:Y:S01]  /*5a70*/  @P6 LDG.E.U16 R52, desc[UR22][R126.64] ;  /* 0x000000167e346981 */ /* 0x000f22000c1e1500 */
[----:B------:R-:W-:-:S03]  /*5a80*/  PRMT R19, RZ, 0x7610, R19 ;  /* 0x00007610ff137816 */ /* 0x000fc60000000013 */
[----:B------:R-:W4:Y:S01]  /*5a90*/  @P6 LDG.E.U16 R220, desc[UR22][R128.64] ;  /* 0x0000001680dc6981 */ /* 0x000f22000c1e1500 */
[----:B------:R-:W-:Y:S02]  /*5aa0*/  ISETP.GT.AND P6, PT, R11, 0x1a, PT ;  /* 0x0000001a0b00780c */ /* 0x000fe40003fc4270 */
[----:B------:R-:W-:Y:S02]  /*5ab0*/  PRMT R21, RZ, 0x7610, R21 ;  /* 0x00007610ff157816 */ /* 0x000fe40000000015 */
[----:B------:R-:W-:Y:S02]  /*5ac0*/  PRMT R226, RZ, 0x7610, R226 ;  /* 0x00007610ffe27816 */ /* 0x000fe400000000e2 */
[----:B------:R-:W-:Y:S02]  /*5ad0*/  PRMT R228, RZ, 0x7610, R228 ;  /* 0x00007610ffe47816 */ /* 0x000fe400000000e4 */
[----:B------:R-:W-:Y:S02]  /*5ae0*/  PRMT R236, RZ, 0x7610, R236 ;  /* 0x00007610ffec7816 */ /* 0x000fe400000000ec */
[----:B------:R-:W-:Y:S01]  /*5af0*/  PRMT R238, RZ, 0x7610, R238 ;  /* 0x00007610ffee7816 */ /* 0x000fe200000000ee */
[----:B------:R-:W4:Y:S04]  /*5b00*/  @P4 LDG.E.U16 R226, desc[UR22][R138.64] ;  /* 0x000000168ae24981 */ /* 0x000f28000c1e1500 */
[----:B------:R-:W4:Y:S04]  /*5b10*/  @P4 LDG.E.U16 R228, desc[UR22][R140.64] ;  /* 0x000000168ce44981 */ /* 0x000f28000c1e1500 */
[----:B------:R-:W4:Y:S04]  /*5b20*/  @P6 LDG.E.U16 R236, desc[UR22][R150.64] ;  /* 0x0000001696ec6981 */ /* 0x000f28000c1e1500 */
[----:B------:R-:W4:Y:S01]  /*5b30*/  @P6 LDG.E.U16 R238, desc[UR22][R152.64] ;  /* 0x0000001698ee6981 */ /* 0x000f22000c1e1500 */
[----:B--2---:R-:W-:-:S04]  /*5b40*/  IMAD.WIDE R60, R14, 0x2, R60 ;  /* 0x000000020e3c7825 */ /* 0x004fc800078e023c */
[C---:B---3--:R-:W-:Y:S01]  /*5b50*/  IMAD.WIDE R58, R14.reuse, 0x2, R58 ;  /* 0x000000020e3a7825 */ /* 0x048fe200078e023a */
[----:B------:R1:W2:Y:S03]  /*5b60*/  @P2 LDG.E.U16 R17, desc[UR22][R60.64] ;  /* 0x000000163c112981 */ /* 0x0002a6000c1e1500 */
[C---:B----4-:R-:W-:Y:S01]  /*5b70*/  IMAD.WIDE R56, R14.reuse, 0x2, R56 ;  /* 0x000000020e387825 */ /* 0x050fe200078e0238 */
[----:B------:R-:W3:Y:S03]  /*5b80*/  @P3 LDG.E.U16 R18, desc[UR22][R58.64] ;  /* 0x000000163a123981 */ /* 0x000ee6000c1e1500 */
[C---:B------:R-:W-:Y:S01]  /*5b90*/  IMAD.WIDE R54, R14.reuse, 0x2, R54 ;  /* 0x000000020e367825 */ /* 0x040fe200078e0236 */
[----:B------:R4:W2:Y:S03]  /*5ba0*/  @P3 LDG.E.U16 R20, desc[UR22][R56.64] ;  /* 0x0000001638143981 */ /* 0x0008a6000c1e1500 */
[C---:B------:R-:W-:Y:S01]  /*5bb0*/  IMAD.WIDE R8, R14.reuse, 0x2, R8 ;  /* 0x000000020e087825 */ /* 0x040fe200078e0208 */
[----:B------:R0:W2:Y:S04]  /*5bc0*/  @P5 LDG.E.U16 R19, desc[UR22][R54.64] ;  /* 0x0000001636135981 */ /* 0x0000a8000c1e1500 */
[----:B------:R-:W2:Y:S01]  /*5bd0*/  @P5 LDG.E.U16 R21, desc[UR22][R8.64] ;  /* 0x0000001608155981 */ /* 0x000ea2000c1e1500 */
[----:B------:R-:W-:-:S04]  /*5be0*/  IMAD.WIDE R2, R14, 0x2, R2 ;  /* 0x000000020e027825 */ /* 0x000fc800078e0202 */
[----:B0-----:R-:W-:-:S04]  /*5bf0*/  IMAD.WIDE R12, R14, 0x2, R12 ;  /* 0x000000020e0c7825 */ /* 0x001fc800078e020c */
[----:B------:R-:W-:-:S05]  /*5c00*/  IMAD.WIDE R196, R14, 0x2, R196 ;  /* 0x000000020ec47825 */ /* 0x000fca00078e02c4 */
[----:B------:R-:W-:Y:S04]  /*5c10*/  STL.64 [R1], R196 ;  /* 0x000000c401007387 */ /* 0x000fe80000100a00 */
[----:B------:R-:W-:Y:S04]  /*5c20*/  STL.64 [R1+0x8], R12 ;  /* 0x0000080c01007387 */ /* 0x000fe80000100a00 */
[----:B------:R-:W-:Y:S04]  /*5c30*/  STL.64 [R1+0x10], R2 ;  /* 0x0000100201007387 */ /* 0x000fe80000100a00 */
[----:B------:R-:W-:Y:S04]  /*5c40*/  STL.64 [R1+0x18], R8 ;  /* 0x0000180801007387 */ /* 0x000fe80000100a00 */
[----:B------:R-:W-:Y:S04]  /*5c50*/  STL.64 [R1+0x20], R54 ;  /* 0x0000203601007387 */ /* 0x000fe80000100a00 */
[----:B------:R-:W-:Y:S04]  /*5c60*/  STL.64 [R1+0x28], R56 ;  /* 0x0000283801007387 */ /* 0x000fe80000100a00 */
[----:B------:R-:W-:Y:S04]  /*5c70*/  STL.64 [R1+0x30], R58 ;  /* 0x0000303a01007387 */ /* 0x000fe80000100a00 */
[----:B------:R0:W-:Y:S04]  /*5c80*/  STL.64 [R1+0x38], R60 ;  /* 0x0000383c01007387 */ /* 0x0001e80000100a00 */
[----:B0-----:R-:W1:Y:S04]  /*5c90*/  LDL.LU.64 R60, [R1+0xb0] ;  /* 0x0000b000013c7983 */ /* 0x001e680000300a00 */
[----:B------:R-:W2:Y:S04]  /*5ca0*/  LDL.LU.64 R58, [R1+0xa8] ;  /* 0x0000a800013a7983 */ /* 0x000ea80000300a00 */
[----:B------:R-:W4:Y:S04]  /*5cb0*/  LDL.LU.64 R56, [R1+0xa0] ;  /* 0x0000a00001387983 */ /* 0x000f280000300a00 */
[----:B------:R-:W2:Y:S04]  /*5cc0*/  LDL.LU.64 R54, [R1+0x98] ;  /* 0x0000980001367983 */ /* 0x000ea80000300a00 */
[----:B------:R-:W2:Y:S01]  /*5cd0*/  LDL.LU.64 R8, [R1+0x90] ;  /* 0x0000900001087983 */ /* 0x000ea20000300a00 */
[----:B------:R-:W-:-:S02]  /*5ce0*/  ISETP.GT.AND P4, PT, R11, 0x6, PT ;  /* 0x000000060b00780c */ /* 0x000fc40003f84270 */
[C---:B------:R-:W-:Y:S02]  /*5cf0*/  ISETP.GT.AND P2, PT, R11.reuse, 0x7, PT ;  /* 0x000000070b00780c */ /* 0x040fe40003f44270 */
[C---:B------:R-:W-:Y:S02]  /*5d00*/  ISETP.GT.AND P3, PT, R11.reuse, 0xb, PT ;  /* 0x0000000b0b00780c */ /* 0x040fe40003f64270 */
[----:B------:R-:W-:Y:S01]  /*5d10*/  ISETP.GT.AND P5, PT, R11, 0xc, PT ;  /* 0x0000000c0b00780c */ /* 0x000fe20003fa4270 */
[C---:B------:R-:W-:Y:S01]  /*5d20*/  IMAD.WIDE R168, R14.reuse, 0x2, R168 ;  /* 0x000000020ea87825 */ /* 0x040fe200078e02a8 */
[----:B------:R-:W-:Y:S02]  /*5d30*/  PRMT R23, RZ, 0x7610, R23 ;  /* 0x00007610ff177816 */ /* 0x000fe40000000017 */
[----:B------:R-:W-:Y:S01]  /*5d40*/  PRMT R25, RZ, 0x7610, R25 ;  /* 0x00007610ff197816 */ /* 0x000fe20000000019 */
[----:B------:R-:W-:Y:S01]  /*5d50*/  IMAD.WIDE R166, R14, 0x2, R166 ;  /* 0x000000020ea67825 */ /* 0x000fe200078e02a6 */
[----:B------:R-:W-:-:S02]  /*5d60*/  PRMT R27, RZ, 0x7610, R27 ;  /* 0x00007610ff1b7816 */ /* 0x000fc4000000001b */
[----:B------:R-:W-:Y:S01]  /*5d70*/  PRMT R29, RZ, 0x7610, R29 ;  /* 0x00007610ff1d7816 */ /* 0x000fe2000000001d */
[C---:B------:R-:W-:Y:S01]  /*5d80*/  IMAD.WIDE R156, R14.reuse, 0x2, R156 ;  /* 0x000000020e9c7825 */ /* 0x040fe200078e029c */
[----:B------:R-:W-:Y:S01]  /*5d90*/  PRMT R31, RZ, 0x7610, R31 ;  /* 0x00007610ff1f7816 */ /* 0x000fe2000000001f */
[----:B------:R-:W3:Y:S01]  /*5da0*/  @P4 LDG.E.U16 R23, desc[UR22][R2.64] ;  /* 0x0000001602174981 */ /* 0x000ee2000c1e1500 */
[----:B------:R-:W-:Y:S01]  /*5db0*/  PRMT R33, RZ, 0x7610, R33 ;  /* 0x00007610ff217816 */ /* 0x000fe20000000021 */
[C---:B------:R-:W-:Y:S01]  /*5dc0*/  IMAD.WIDE R154, R14.reuse, 0x2, R154 ;  /* 0x000000020e9a7825 */ /* 0x040fe200078e029a */
[----:B------:R-:W-:Y:S01]  /*5dd0*/  PRMT R22, RZ, 0x7610, R22 ;  /* 0x00007610ff167816 */ /* 0x000fe20000000016 */
[----:B------:R-:W3:Y:S01]  /*5de0*/  @P4 LDG.E.U16 R25, desc[UR22][R12.64] ;  /* 0x000000160c194981 */ /* 0x000ee2000c1e1500 */
[----:B------:R-:W-:Y:S01]  /*5df0*/  PRMT R24, RZ, 0x7610, R24 ;  /* 0x00007610ff187816 */ /* 0x000fe20000000018 */
[----:B------:R-:W-:Y:S01]  /*5e00*/  IMAD.WIDE R212, R14, 0x2, R212 ;  /* 0x000000020ed47825 */ /* 0x000fe200078e02d4 */
[C---:B------:R-:W-:Y:S01]  /*5e10*/  ISETP.GT.AND P4, PT, R11.reuse, 0xd, PT ;  /* 0x0000000d0b00780c */ /* 0x040fe20003f84270 */
[----:B------:R-:W3:Y:S04]  /*5e20*/  @P2 LDG.E.U16 R27, desc[UR22][R196.64] ;  /* 0x00000016c41b2981 */ /* 0x000ee8000c1e1500 */
[----:B------:R-:W3:Y:S01]  /*5e30*/  @P2 LDG.E.U16 R29, desc[UR22][R212.64] ;  /* 0x00000016d41d2981 */ /* 0x000ee2000c1e1500 */
[----:B------:R-:W-:-:S03]  /*5e40*/  ISETP.GT.AND P2, PT, R11, 0xe, PT ;  /* 0x0000000e0b00780c */ /* 0x000fc60003f44270 */
[----:B------:R-:W3:Y:S04]  /*5e50*/  @P3 LDG.E.U16 R31, desc[UR22][R154.64] ;  /* 0x000000169a1f3981 */ /* 0x000ee8000c1e1500 */
[----:B------:R-:W3:Y:S01]  /*5e60*/  @P3 LDG.E.U16 R33, desc[UR22][R156.64] ;  /* 0x000000169c213981 */ /* 0x000ee2000c1e1500 */
[----:B------:R-:W-:-:S03]  /*5e70*/  ISETP.GT.AND P3, PT, R11, 0xf, PT ;  /* 0x0000000f0b00780c */ /* 0x000fc60003f64270 */
[----:B------:R-:W3:Y:S04]  /*5e80*/  @P5 LDG.E.U16 R22, desc[UR22][R166.64] ;  /* 0x00000016a6165981 */ /* 0x000ee8000c1e1500 */
[----:B------:R-:W3:Y:S01]  /*5e90*/  @P5 LDG.E.U16 R24, desc[UR22][R168.64] ;  /* 0x00000016a8185981 */ /* 0x000ee2000c1e1500 */
[----:B------:R-:W-:Y:S01]  /*5ea0*/  ISETP.GT.AND P5, PT, R11, 0x13, PT ;  /* 0x000000130b00780c */ /* 0x000fe20003fa4270 */
[C---:B------:R-:W-:Y:S01]  /*5eb0*/  IMAD.WIDE R160, R14.reuse, 0x2, R160 ;  /* 0x000000020ea07825 */ /* 0x040fe200078e02a0 */
[----:B------:R-:W-:Y:S01]  /*5ec0*/  PRMT R35, RZ, 0x7610, R35 ;  /* 0x00007610ff237816 */ /* 0x000fe20000000023 */
[----:B------:R-:W3:Y:S01]  /*5ed0*/  LDL.LU.64 R2, [R1+0x88] ;  /* 0x0000880001027983 */ /* 0x000ee20000300a00 */
[----:B------:R-:W-:Y:S01]  /*5ee0*/  PRMT R37, RZ, 0x7610, R37 ;  /* 0x00007610ff257816 */ /* 0x000fe20000000025 */
[C---:B------:R-:W-:Y:S01]  /*5ef0*/  IMAD.WIDE R158, R14.reuse, 0x2, R158 ;  /* 0x000000020e9e7825 */ /* 0x040fe200078e029e */
[----:B------:R-:W-:Y:S01]  /*5f00*/  PRMT R39, RZ, 0x7610, R39 ;  /* 0x00007610ff277816 */ /* 0x000fe20000000027 */
[----:B------:R-:W3:Y:S01]  /*5f10*/  LDL.LU.64 R12, [R1+0x80] ;  /* 0x00008000010c7983 */ /* 0x000ee20000300a00 */
[----:B------:R-:W-:Y:S01]  /*5f20*/  PRMT R41, RZ, 0x7610, R41 ;  /* 0x00007610ff297816 */ /* 0x000fe20000000029 */
[C---:B------:R-:W-:Y:S01]  /*5f30*/  IMAD.WIDE R214, R14.reuse, 0x2, R214 ;  /* 0x000000020ed67825 */ /* 0x040fe200078e02d6 */
[----:B------:R-:W-:Y:S01]  /*5f40*/  PRMT R43, RZ, 0x7610, R43 ;  /* 0x00007610ff2b7816 */ /* 0x000fe2000000002b */
[----:B------:R0:W5:Y:S01]  /*5f50*/  LDL.LU.64 R196, [R1+0x78] ;  /* 0x0000780001c47983 */ /* 0x0001620000300a00 */
[----:B------:R-:W-:Y:S01]  /*5f60*/  PRMT R45, RZ, 0x7610, R45 ;  /* 0x00007610ff2d7816 */ /* 0x000fe2000000002d */
[----:B------:R-:W-:Y:S01]  /*5f70*/  IMAD.WIDE R206, R14, 0x2, R206 ;  /* 0x000000020ece7825 */ /* 0x000fe200078e02ce */
[----:B------:R-:W-:-:S02]  /*5f80*/  PRMT R47, RZ, 0x7610, R47 ;  /* 0x00007610ff2f7816 */ /* 0x000fc4000000002f */
[----:B------:R-:W-:Y:S01]  /*5f90*/  PRMT R49, RZ, 0x7610, R49 ;  /* 0x00007610ff317816 */ /* 0x000fe20000000031 */
[C---:B------:R-:W-:Y:S01]  /*5fa0*/  IMAD.WIDE R192, R14.reuse, 0x2, R192 ;  /* 0x000000020ec07825 */ /* 0x040fe200078e02c0 */
[----:B------:R-:W3:Y:S03]  /*5fb0*/  @P3 LDG.E.U16 R43, desc[UR22][R206.64] ;  /* 0x00000016ce2b3981 */ /* 0x000ee6000c1e1500 */
[C---:B------:R-:W-:Y:S01]  /*5fc0*/  IMAD.WIDE R190, R14.reuse, 0x2, R190 ;  /* 0x000000020ebe7825 */ /* 0x040fe200078e02be */
[----:B------:R-:W3:Y:S03]  /*5fd0*/  @P2 LDG.E.U16 R41, desc[UR22][R192.64] ;  /* 0x00000016c0292981 */ /* 0x000ee6000c1e1500 */
[C---:B------:R-:W-:Y:S01]  /*5fe0*/  IMAD.WIDE R180, R14.reuse, 0x2, R180 ;  /* 0x000000020eb47825 */ /* 0x040fe200078e02b4 */
[----:B------:R-:W3:Y:S03]  /*5ff0*/  @P2 LDG.E.U16 R39, desc[UR22][R190.64] ;  /* 0x00000016be272981 */ /* 0x000ee6000c1e1500 */
[----:B------:R-:W-:Y:S01]  /*6000*/  IMAD.WIDE R178, R14, 0x2, R178 ;  /* 0x000000020eb27825 */ /* 0x000fe200078e02b2 */
[----:B------:R-:W3:Y:S01]  /*6010*/  @P4 LDG.E.U16 R37, desc[UR22][R180.64] ;  /* 0x00000016b4254981 */ /* 0x000ee2000c1e1500 */
[----:B------:R-:W-:-:S03]  /*6020*/  ISETP.GT.AND P2, PT, R11, 0x15, PT ;  /* 0x000000150b00780c */ /* 0x000fc60003f44270 */
[----:B------:R-:W3:Y:S01]  /*6030*/  @P4 LDG.E.U16 R35, desc[UR22][R178.64] ;  /* 0x00000016b2234981 */ /* 0x000ee2000c1e1500 */
[----:B------:R-:W-:-:S03]  /*6040*/  ISETP.GT.AND P4, PT, R11, 0x14, PT ;  /* 0x000000140b00780c */ /* 0x000fc60003f84270 */
[----:B------:R-:W3:Y:S01]  /*6050*/  @P3 LDG.E.U16 R45, desc[UR22][R214.64] ;  /* 0x00000016d62d3981 */ /* 0x000ee2000c1e1500 */
[----:B------:R-:W-:-:S03]  /*6060*/  ISETP.GT.AND P3, PT, R11, 0x16, PT ;  /* 0x000000160b00780c */ /* 0x000fc60003f64270 */
[----:B------:R-:W3:Y:S04]  /*6070*/  @P5 LDG.E.U16 R47, desc[UR22][R158.64] ;  /* 0x000000169e2f5981 */ /* 0x000ee8000c1e1500 */
[----:B------:R-:W3:Y:S01]  /*6080*/  @P5 LDG.E.U16 R49, desc[UR22][R160.64] ;  /* 0x00000016a0315981 */ /* 0x000ee2000c1e1500 */
        /* <DEDUP_REMOVED lines=8> */
[----:B------:R-:W-:Y:S02]  /*6110*/  PRMT R199, RZ, 0x7610, R199 ;  /* 0x00007610ffc77816 */ /* 0x000fe400000000c7 */
[----:B------:R-:W-:Y:S01]  /*6120*/  PRMT R221, RZ, 0x7610, R221 ;  /* 0x00007610ffdd7816 */ /* 0x000fe200000000dd */
[C---:B------:R-:W-:Y:S01]  /*6130*/  IMAD.WIDE R194, R14.reuse, 0x2, R194 ;  /* 0x000000020ec27825 */ /* 0x040fe200078e02c2 */
[----:B------:R-:W-:Y:S02]  /*6140*/  PRMT R223, RZ, 0x7610, R223 ;  /* 0x00007610ffdf7816 */ /* 0x000fe400000000df */
        /* <DEDUP_REMOVED lines=9> */
[----:B------:R-:W-:-:S02]  /*61e0*/  ISETP.GT.AND P2, PT, R11, 0x1c, PT ;  /* 0x0000001c0b00780c */ /* 0x000fc40003f44270 */
[C---:B------:R-:W-:Y:S01]  /*61f0*/  ISETP.GT.AND P6, PT, R11.reuse, 0x1f, PT ;  /* 0x0000001f0b00780c */ /* 0x040fe20003fc4270 */
        /* <DEDUP_REMOVED lines=28> */
[C---:B------:R-:W-:Y:S01]  /*63c0*/  IMAD.WIDE R164, R14.reuse, 0x2, R164 ;  /* 0x000000020ea47825 */ /* 0x040fe200078e02a4 */
[----:B------:R-:W3:Y:S03]  /*63d0*/  @P2 LDG.E.U16 R30, desc[UR22][R174.64] ;  /* 0x00000016ae1e2981 */ /* 0x000ee6000c1e1500 */
[----:B------:R-:W-:Y:S01]  /*63e0*/  IMAD.WIDE R162, R14, 0x2, R162 ;  /* 0x000000020ea27825 */ /* 0x000fe200078e02a2 */
[----:B------:R-:W3:Y:S04]  /*63f0*/  @P4 LDG.E.U16 R229, desc[UR22][R164.64] ;  /* 0x00000016a4e54981 */ /* 0x000ee8000c1e1500 */
[----:B------:R-:W3:Y:S04]  /*6400*/  @P4 LDG.E.U16 R227, desc[UR22][R162.64] ;  /* 0x00000016a2e34981 */ /* 0x000ee8000c1e1500 */
[----:B------:R-:W3:Y:S04]  /*6410*/  @P5 LDG.E.U16 R235, desc[UR22][R202.64] ;  /* 0x00000016caeb5981 */ /* 0x000ee8000c1e1500 */
[----:B------:R-:W3:Y:S04]  /*6420*/  @P5 LDG.E.U16 R237, desc[UR22][R204.64] ;  /* 0x00000016cced5981 */ /* 0x000ee8000c1e1500 */
[----:B------:R-:W3:Y:S04]  /*6430*/  @P6 LDG.E.U16 R239, desc[UR22][R210.64] ;  /* 0x00000016d2ef6981 */ /* 0x000ee8000c1e1500 */
[----:B------:R-:W3:Y:S01]  /*6440*/  @P6 LDG.E.U16 R241, desc[UR22][R218.64] ;  /* 0x00000016daf16981 */ /* 0x000ee2000c1e1500 */
[----:B------:R-:W-:Y:S01]  /*6450*/  BAR.SYNC.DEFER_BLOCKING 0x0 ;  /* 0x0000000000007b1d */ /* 0x000fe20000010000 */
        /* <DEDUP_REMOVED lines=10> */
[----:B------:R-:W-:-:S03]  /*6500*/  PRMT R252, RZ, 0x7610, R252 ;  /* 0x00007610fffc7816 */ /* 0x000fc600000000fc */
[----:B------:R-:W-:Y:S01]  /*6510*/  IMAD.WIDE R100, R15, 0x2, R100 ;  /* 0x000000020f647825 */ /* 0x000fe200078e0264 */
[----:B------:R-:W-:Y:S04]  /*6520*/  STS.U16 [R10+UR9+0x4000], R243 ;  /* 0x004000f30a007988 */ /* 0x000fe80008000409 */
[----:B------:R-:W-:Y:S04]  /*6530*/  STS.U16 [R10+UR9+0x6000], R245 ;  /* 0x006000f50a007988 */ /* 0x000fe80008000409 */
[----:B------:R-:W-:Y:S04]  /*6540*/  STS.U16 [R10+UR9+0x4400], R251 ;  /* 0x004400fb0a007988 */ /* 0x000fe80008000409 */
[----:B------:R0:W-:Y:S04]  /*6550*/  STS.U16 [R10+UR9+0x6400], R38 ;  /* 0x006400260a007988 */ /* 0x0001e80008000409 */
[----:B------:R0:W-:Y:S04]  /*6560*/  STS.U16 [R10+UR9+0x4800], R44 ;  /* 0x0048002c0a007988 */ /* 0x0001e80008000409 */
[----:B------:R0:W-:Y:S04]  /*6570*/  STS.U16 [R10+UR9+0x6800], R46 ;  /* 0x0068002e0a007988 */ /* 0x0001e80008000409 */
[----:B------:R0:W-:Y:S04]  /*6580*/  STS.U16 [R10+UR9+0x4c00], R52 ;  /* 0x004c00340a007988 */ /* 0x0001e80008000409 */
[----:B------:R0:W-:Y:S02]  /*6590*/  STS.U16 [R10+UR9+0x6c00], R220 ;  /* 0x006c00dc0a007988 */ /* 0x0001e40008000409 */
[----:B0-----:R-:W-:-:S02]  /*65a0*/  PRMT R38, RZ, 0x7610, R38 ;  /* 0x00007610ff267816 */ /* 0x001fc40000000026 */
        /* <DEDUP_REMOVED lines=8> */
[----:B------:R0:W-:Y:S04]  /*6630*/  STS.U16 [R6+UR9+0x4880], R48 ;  /* 0x0048803006007988 */ /* 0x0001e80008000409 */
[----:B------:R1:W-:Y:S01]  /*6640*/  STS.U16 [R6+UR9+0x6880], R50 ;  /* 0x0068803206007988 */ /* 0x0003e20008000409 */
[----:B0-----:R-:W-:-:S03]  /*6650*/  PRMT R40, RZ, 0x7610, R40 ;  /* 0x00007610ff287816 */ /* 0x001fc60000000028 */
[----:B------:R-:W-:Y:S01]  /*6660*/  STS.U16 [R6+UR9+0x4c80], R226 ;  /* 0x004c80e206007988 */ /* 0x000fe20008000409 */
[----:B------:R-:W-:-:S03]  /*6670*/  PRMT R42, RZ, 0x7610, R42 ;  /* 0x00007610ff2a7816 */ /* 0x000fc6000000002a */
[----:B------:R-:W-:Y:S01]  /*6680*/  STS.U16 [R6+UR9+0x6c80], R228 ;  /* 0x006c80e406007988 */ /* 0x000fe20008000409 */
[----:B------:R-:W-:-:S03]  /*6690*/  PRMT R48, RZ, 0x7610, R48 ;  /* 0x00007610ff307816 */ /* 0x000fc60000000030 */
[----:B------:R0:W-:Y:S01]  /*66a0*/  STS.U16 [R5+UR9+0x4100], R34 ;  /* 0x0041002205007988 */ /* 0x0001e20008000409 */
[----:B-1----:R-:W-:-:S03]  /*66b0*/  PRMT R50, RZ, 0x7610, R50 ;  /* 0x00007610ff327816 */ /* 0x002fc60000000032 */
[----:B------:R1:W-:Y:S01]  /*66c0*/  STS.U16 [R5+UR9+0x6100], R36 ;  /* 0x0061002405007988 */ /* 0x0003e20008000409 */
[----:B--2---:R-:W-:-:S03]  /*66d0*/  ISETP.GE.AND P2, PT, R8, R11, PT ;  /* 0x0000000b0800720c */ /* 0x004fc60003f46270 */
[----:B------:R2:W-:Y:S01]  /*66e0*/  STS.U16 [R5+UR9+0x4500], R224 ;  /* 0x004500e005007988 */ /* 0x0005e20008000409 */
[----:B0-----:R-:W-:-:S03]  /*66f0*/  PRMT R34, RZ, 0x7610, R34 ;  /* 0x00007610ff227816 */ /* 0x001fc60000000022 */
[----:B------:R0:W-:Y:S01]  /*6700*/  STS.U16 [R5+UR9+0x6500], R230 ;  /* 0x006500e605007988 */ /* 0x0001e20008000409 */
[----:B-1----:R-:W-:-:S03]  /*6710*/  PRMT R36, RZ, 0x7610, R36 ;  /* 0x00007610ff247816 */ /* 0x002fc60000000024 */
[----:B------:R1:W-:Y:S01]  /*6720*/  STS.U16 [R5+UR9+0x4900], R232 ;  /* 0x004900e805007988 */ /* 0x0003e20008000409 */
[----:B------:R-:W-:-:S03]  /*6730*/  PRMT R226, RZ, 0x7610, R226 ;  /* 0x00007610ffe27816 */ /* 0x000fc600000000e2 */
[----:B------:R1:W-:Y:S01]  /*6740*/  STS.U16 [R5+UR9+0x6900], R234 ;  /* 0x006900ea05007988 */ /* 0x0003e20008000409 */
[----:B--2---:R-:W-:-:S03]  /*6750*/  PRMT R224, RZ, 0x7610, R224 ;  /* 0x00007610ffe07816 */ /* 0x004fc600000000e0 */
[----:B------:R2:W-:Y:S01]  /*6760*/  STS.U16 [R5+UR9+0x4d00], R236 ;  /* 0x004d00ec05007988 */ /* 0x0005e20008000409 */
[----:B------:R-:W-:-:S03]  /*6770*/  PRMT R228, RZ, 0x7610, R228 ;  /* 0x00007610ffe47816 */ /* 0x000fc600000000e4 */
[----:B------:R4:W-:Y:S01]  /*6780*/  STS.U16 [R5+UR9+0x6d00], R238 ;  /* 0x006d00ee05007988 */ /* 0x0009e20008000409 */
[----:B0-----:R-:W-:Y:S01]  /*6790*/  PRMT R230, RZ, 0x7610, R230 ;  /* 0x00007610ffe67816 */ /* 0x001fe200000000e6 */
[C---:B------:R-:W-:Y:S02]  /*67a0*/  IMAD.WIDE R96, R15.reuse, 0x2, R96 ;  /* 0x000000020f607825 */ /* 0x040fe400078e0260 */
[----:B------:R0:W-:Y:S01]  /*67b0*/  STS.U16 [R4+UR9+0x4180], R222 ;  /* 0x004180de04007988 */ /* 0x0001e20008000409 */
[----:B-1----:R-:W-:Y:S01]  /*67c0*/  PRMT R232, RZ, 0x7610, R232 ;  /* 0x00007610ffe87816 */ /* 0x002fe200000000e8 */
[C---:B------:R-:W-:Y:S01]  /*67d0*/  IMAD.WIDE R92, R15.reuse, 0x2, R92 ;  /* 0x000000020f5c7825 */ /* 0x040fe200078e025c */
[----:B------:R-:W-:Y:S01]  /*67e0*/  PRMT R234, RZ, 0x7610, R234 ;  /* 0x00007610ffea7816 */ /* 0x000fe200000000ea */
[----:B------:R-:W3:Y:S01]  /*67f0*/  @!P2 LDG.E.U16 R220, desc[UR22][R96.64] ;  /* 0x0000001660dca981 */ /* 0x000ee2000c1e1500 */
[----:B--2---:R-:W-:Y:S01]  /*6800*/  PRMT R236, RZ, 0x7610, R236 ;  /* 0x00007610ffec7816 */ /* 0x004fe200000000ec */
[C---:B------:R-:W-:Y:S01]  /*6810*/  IMAD.WIDE R88, R15.reuse, 0x2, R88 ;  /* 0x000000020f587825 */ /* 0x040fe200078e0258 */
[----:B----4-:R-:W-:Y:S01]  /*6820*/  PRMT R238, RZ, 0x7610, R238 ;  /* 0x00007610ffee7816 */ /* 0x010fe200000000ee */
[----:B------:R-:W2:Y:S01]  /*6830*/  @!P2 LDG.E.U16 R52, desc[UR22][R92.64] ;  /* 0x000000165c34a981 */ /* 0x000ea2000c1e1500 */
[----:B------:R-:W-:Y:S01]  /*6840*/  PRMT R243, RZ, 0x7610, R243 ;  /* 0x00007610fff37816 */ /* 0x000fe200000000f3 */
[C---:B------:R-:W-:Y:S01]  /*6850*/  IMAD.WIDE R84, R15.reuse, 0x2, R84 ;  /* 0x000000020f547825 */ /* 0x040fe200078e0254 */
[----:B0-----:R-:W-:Y:S01]  /*6860*/  PRMT R222, RZ, 0x7610, R222 ;  /* 0x00007610ffde7816 */ /* 0x001fe200000000de */
[----:B------:R-:W4:Y:S01]  /*6870*/  @!P2 LDG.E.U16 R50, desc[UR22][R88.64] ;  /* 0x000000165832a981 */ /* 0x000f22000c1e1500 */
[----:B------:R-:W-:Y:S01]  /*6880*/  PRMT R245, RZ, 0x7610, R245 ;  /* 0x00007610fff57816 */ /* 0x000fe200000000f5 */
[C---:B------:R-:W-:Y:S01]  /*6890*/  IMAD.WIDE R80, R15.reuse, 0x2, R80 ;  /* 0x000000020f507825 */ /* 0x040fe200078e0250 */
[----:B------:R-:W-:Y:S01]  /*68a0*/  PRMT R247, RZ, 0x7610, R247 ;  /* 0x00007610fff77816 */ /* 0x000fe200000000f7 */
[----:B------:R-:W4:Y:S01]  /*68b0*/  @!P2 LDG.E.U16 R48, desc[UR22][R84.64] ;  /* 0x000000165430a981 */ /* 0x000f22000c1e1500 */
[----:B------:R-:W-:Y:S01]  /*68c0*/  PRMT R249, RZ, 0x7610, R249 ;  /* 0x00007610fff97816 */ /* 0x000fe200000000f9 */
[C---:B------:R-:W-:Y:S01]  /*68d0*/  IMAD.WIDE R76, R15.reuse, 0x2, R76 ;  /* 0x000000020f4c7825 */ /* 0x040fe200078e024c */
[----:B------:R-:W-:Y:S01]  /*68e0*/  PRMT R251, RZ, 0x7610, R251 ;  /* 0x00007610fffb7816 */ /* 0x000fe200000000fb */
[----:B------:R-:W4:Y:S02]  /*68f0*/  @!P2 LDG.E.U16 R46, desc[UR22][R80.64] ;  /* 0x00000016502ea981 */ /* 0x000f24000c1e1500 */
[----:B------:R-:W-:-:S02]  /*6900*/  IMAD.WIDE R72, R15, 0x2, R72 ;  /* 0x000000020f487825 */ /* 0x000fc400078e0248 */
[----:B------:R-:W4:Y:S02]  /*6910*/  @!P2 LDG.E.U16 R44, desc[UR22][R76.64] ;  /* 0x000000164c2ca981 */ /* 0x000f24000c1e1500 */
[C---:B------:R-:W-:Y:S02]  /*6920*/  IMAD.WIDE R68, R15.reuse, 0x2, R68 ;  /* 0x000000020f447825 */ /* 0x040fe400078e0244 */
[----:B------:R-:W4:Y:S02]  /*6930*/  @!P2 LDG.E.U16 R42, desc[UR22][R72.64] ;  /* 0x00000016482aa981 */ /* 0x000f24000c1e1500 */
[C---:B------:R-:W-:Y:S02]  /*6940*/  IMAD.WIDE R64, R15.reuse, 0x2, R64 ;  /* 0x000000020f407825 */ /* 0x040fe400078e0240 */
        /* <DEDUP_REMOVED lines=35> */
[----:B------:R-:W-:Y:S02]  /*6b80*/  IMAD.WIDE R54, R15, 0x2, R54 ;  /* 0x000000020f367825 */ /* 0x000fe400078e0236 */
[----:B------:R-:W4:Y:S04]  /*6b90*/  @!P2 LDG.E.U16 R232, desc[UR22][R58.64] ;  /* 0x000000163ae8a981 */ /* 0x000f28000c1e1500 */
[----:B------:R-:W4:Y:S04]  /*6ba0*/  @!P2 LDG.E.U16 R252, desc[UR22][R98.64] ;  /* 0x0000001662fca981 */ /* 0x000f28000c1e1500 */
[----:B------:R-:W4:Y:S04]  /*6bb0*/  @!P2 LDG.E.U16 R243, desc[UR22][R102.64] ;  /* 0x0000001666f3a981 */ /* 0x000f28000c1e1500 */
[----:B------:R-:W4:Y:S04]  /*6bc0*/  @!P2 LDG.E.U16 R245, desc[UR22][R106.64] ;  /* 0x000000166af5a981 */ /* 0x000f28000c1e1500 */
[----:B------:R-:W4:Y:S04]  /*6bd0*/  @!P2 LDG.E.U16 R247, desc[UR22][R110.64] ;  /* 0x000000166ef7a981 */ /* 0x000f28000c1e1500 */
[----:B------:R-:W4:Y:S04]  /*6be0*/  @!P2 LDG.E.U16 R249, desc[UR22][R114.64] ;  /* 0x0000001672f9a981 */ /* 0x000f28000c1e1500 */
[----:B------:R-:W4:Y:S04]  /*6bf0*/  @!P2 LDG.E.U16 R251, desc[UR22][R54.64] ;  /* 0x0000001636fba981 */ /* 0x000f28000c1e1500 */
[----:B------:R0:W-:Y:S04]  /*6c00*/  STS.U16 [R4+UR9+0x6180], R17 ;  /* 0x0061801104007988 */ /* 0x0001e80008000409 */
[----:B---3--:R0:W-:Y:S04]  /*6c10*/  STS.U16 [R4+UR9+0x4580], R31 ;  /* 0x0045801f04007988 */ /* 0x0081e80008000409 */
        /* <DEDUP_REMOVED lines=38> */
[----:B--2---:R0:W-:Y:S04]  /*6e80*/  STS.U16 [R9+UR9+0xb200], R52 ;  /* 0x00b2003409007988 */ /* 0x0041e80008000409 */
[----:B----4-:R0:W-:Y:S04]  /*6e90*/  STS.U16 [R9+UR9+0xb000], R50 ;  /* 0x00b0003209007988 */ /* 0x0101e80008000409 */
        /* <DEDUP_REMOVED lines=29> */
[----:B------:R1:W-:Y:S06]  /*7070*/  MEMBAR.ALL.CTA ;  /* 0x0000000000007992 */ /* 0x0003ec0000008000 */
[----:B-1----:R-:W1:Y:S01]  /*7080*/  FENCE.VIEW.ASYNC.S ;  /* 0x00000000000073c6 */ /* 0x002e620000000000 */
[----:B------:R-:W-:-:S04]  /*7090*/  ULEA UR11, UR24, UR9, 0x3 ;  /* 0x00000009180b7291 */ /* 0x000fc8000f8e18ff */
[----:B------:R-:W-:Y:S01]  /*70a0*/  UIADD3 UR11, UPT, UPT, UR11, 0xc000, URZ ;  /* 0x0000c0000b0b7890 */ /* 0x000fe2000fffe0ff */
[----:B-1----:R-:W-:Y:S06]  /*70b0*/  BAR.SYNC.DEFER_BLOCKING 0x0 ;  /* 0x0000000000007b1d */ /* 0x002fec0000010000 */
[----:B0-----:R-:W-:Y:S05]  /*70c0*/  @P0 BRA `(.L_x_9) ;  /* 0x0000000000500947 */ /* 0x001fea0003800000 */
[----:B------:R-:W-:Y:S02]  /*70d0*/  UIADD3 UR25, UPT, UPT, UR8, 0x80, URZ ;  /* 0x0000008008197890 */ /* 0x000fe4000fffe0ff */
[----:B------:R-:W-:Y:S01]  /*70e0*/  UIADD3 UR34, UPT, UPT, UR8, 0x80, URZ ;  /* 0x0000008008227890 */ /* 0x000fe2000fffe0ff */
        /* <DEDUP_REMOVED lines=9> */
[----:B------:R0:W-:Y:S01]  /*7180*/  UTCHMMA gdesc[UR16], gdesc[UR12], tmem[UR8], tmem[UR20], idesc[UR21], UPT ;  /* 0x00ff140c100075ea */ /* 0x0001e2000b800008 */
[----:B------:R-:W-:Y:S01]  /*7190*/  UMOV UR36, 0x0 ;  /* 0x0000000000247882 */ /* 0x000fe20000000000 */
[----:B------:R-:W-:Y:S01]  /*71a0*/  UMOV UR37, 0x8208490 ;  /* 0x0820849000257882 */ /* 0x000fe20000000000 */
[----:B------:R0:W-:Y:S01]  /*71b0*/  UTCHMMA gdesc[UR18], gdesc[UR14], tmem[UR8], tmem[UR30], idesc[UR31], UPT ;  /* 0x00ff1e0e120075ea */ /* 0x0001e2000b800008 */
[----:B------:R-:W-:Y:S01]  /*71c0*/  UMOV UR4, UR6 ;  /* 0x0000000600047c82 */ /* 0x000fe20008000000 */
[----:B------:R0:W-:Y:S01]  /*71d0*/  UTCHMMA gdesc[UR26], gdesc[UR12], tmem[UR25], tmem[UR32], idesc[UR33], UPT ;  /* 0x00ff200c1a0075ea */ /* 0x0001e2000b800019 */
[----:B------:R0:W-:Y:S01]  /*71e0*/  UTCHMMA gdesc[UR28], gdesc[UR14], tmem[UR34], tmem[UR36], idesc[UR37], UPT ;  /* 0x00ff240e1c0075ea */ /* 0x0001e2000b800022 */
[----:B------:R0:W-:Y:S01]  /*71f0*/  UTCBAR [UR4], URZ ;  /* 0x000000ff040073e9 */ /* 0x0001e200080000ff */
[----:B------:R-:W-:Y:S01]  /*7200*/  NOP ;  /* 0x0000000000007918 */ /* 0x000fe20000000000 */
.L_x_9:
[----:B------:R-:W-:Y:S01]  /*7210*/  UIADD3 UR24, UPT, UPT, UR24, 0x1, URZ ;  /* 0x0000000118187890 */ /* 0x000fe2000fffe0ff */
[----:B------:R-:W-:Y:S02]  /*7220*/  VIADD R16, R16, 0xffffffff ;  /* 0xffffffff10107836 */ /* 0x000fe40000000000 */
[----:B------:R-:W-:Y:S01]  /*7230*/  VIADD R11, R11, 0xffffffe0 ;  /* 0xffffffe00b0b7836 */ /* 0x000fe20000000000 */
[----:B------:R-:W-:Y:S02]  /*7240*/  UISETP.GT.AND UP1, UPT, UR24, 0x1, UPT ;  /* 0x000000011800788c */ /* 0x000fe4000bf24270 */
[----:B------:R-:W-:Y:S02]  /*7250*/  ISETP.NE.U32.AND P2, PT, R16, RZ, PT ;  /* 0x000000ff1000720c */ /* 0x000fe40003f45070 */
[----:B0-----:R-:W-:Y:S02]  /*7260*/  USEL UR4, URZ, 0x1, !UP1 ;  /* 0x00000001ff047887 */ /* 0x001fe4000c800000 */
[----:B------:R-:W-:-:S02]  /*7270*/  USEL UR24, UR24, URZ, !UP1 ;  /* 0x000000ff18187287 */ /* 0x000fc4000c800000 */
[----:B------:R-:W-:-:S03]  /*7280*/  ULOP3.LUT UR6, UR5, UR4, URZ, 0x3c, !UPT ;  /* 0x0000000405067292 */ /* 0x000fc6000f8e3cff */
[----:B------:R-:W-:-:S04]  /*7290*/  UMOV UR4, UR5 ;  /* 0x0000000500047c82 */ /* 0x000fc80008000000 */
[----:B------:R-:W-:Y:S01]  /*72a0*/  UMOV UR5, UR6 ;  /* 0x0000000600057c82 */ /* 0x000fe20008000000 */
[----:B------:R-:W-:Y:S05]  /*72b0*/  @P2 BRA `(.L_x_10) ;  /* 0xffffffe0001c2947 */ /* 0x000fea000383ffff */
.L_x_7:
[----:B------:R-:W-:-:S13]  /*72c0*/  ISETP.GE.AND P0, PT, R7, 0x20, PT ;  /* 0x000000200700780c */ /* 0x000fda0003f06270 */
[----:B------:R-:W-:Y:S05]  /*72d0*/  @!P0 BRA `(.L_x_11) ;  /* 0x0000000000108947 */ /* 0x000fea0003800000 */
[----:B------:R-:W-:-:S06]  /*72e0*/  USHF.L.U32 UR4, UR4, 0x1f, URZ ;  /* 0x0000001f04047899 */ /* 0x000fcc00080006ff */
[----:B------:R-:W-:-:S04]  /*72f0*/  IMAD.U32 R0, RZ, RZ, UR4 ;  /* 0x00000004ff007e24 */ /* 0x000fc8000f8e00ff */
[----:B------:R-:W0:Y:S02]  /*7300*/  SYNCS.PHASECHK.TRANS64.TRYWAIT P0, [UR11], R0 ;  /* 0x00000000ff0075a7 */ /* 0x000e24000800110b */
[----:B0-----:R-:W-:Y:S05]  /*7310*/  @!P0 BRA `(.L_x_12) ;  /* 0x0000007400a08947 */ /* 0x001fea0003800000 */
.L_x_11:
[----:B------:R-:W-:Y:S08]  /*7320*/  BAR.SYNC.DEFER_BLOCKING 0x0 ;  /* 0x0000000000007b1d */ /* 0x000ff00000010000 */
[----:B------:R-:W0:Y:S01]  /*7330*/  LDC R201, c[0x0][0x3b4] ;  /* 0x0000ed00ffc97b82 */ /* 0x000e220000000800 */
[----:B------:R-:W1:Y:S01]  /*7340*/  LDCU.128 UR4, c[0x0][0x390] ;  /* 0x00007200ff0477ac */ /* 0x000e620008000c00 */
[----:B------:R-:W2:Y:S01]  /*7350*/  LDCU.64 UR34, c[0x0][0x398] ;  /* 0x00007300ff2277ac */ /* 0x000ea20008000a00 */
[----:B------:R-:W3:Y:S01]  /*7360*/  LDCU UR32, c[0x0][0x3b8] ;  /* 0x00007700ff2077ac */ /* 0x000ee20008000800 */
[----:B------:R-:W4:Y:S01]  /*7370*/  LDCU.64 UR12, c[0x0][0x398] ;  /* 0x00007300ff0c77ac */ /* 0x000f220008000a00 */
[----:B------:R-:W0:Y:S01]  /*7380*/  LDCU.64 UR16, c[0x0][0x398] ;  /* 0x00007300ff1077ac */ /* 0x000e220008000a00 */
[----:B------:R-:W1:Y:S02]  /*7390*/  @!P1 SYNCS.CCTL.IV [UR9+0xc000] ;  /* 0x00c00000ff0099b1 */ /* 0x000e640008000009 */
[----:B-1----:R-:W-:Y:S01]  /*73a0*/  BAR.SYNC.DEFER_BLOCKING 0x0 ;  /* 0x0000000000007b1d */ /* 0x002fe20000010000 */
[----:B------:R-:W-:-:S04]  /*73b0*/  ISETP.GE.AND P0, PT, R198, UR6, PT ;  /* 0x00000006c6007c0c */ /* 0x000fc8000bf06270 */
[C---:B--2--5:R-:W-:Y:S01]  /*73c0*/  ISETP.LT.AND P0, PT, R196.reuse, UR35, !P0 ;  /* 0x00000023c4007c0c */ /* 0x064fe2000c701270 */
[----:B------:R-:W1:Y:S01]  /*73d0*/  LDCU.64 UR28, c[0x0][0x398] ;  /* 0x00007300ff1c77ac */ /* 0x000e620008000a00 */
[----:B------:R-:W2:Y:S01]  /*73e0*/  LDTM.x64 R24, tmem[UR10] ;  /* 0x0000000a001879ee */ /* 0x000ea20008340000 */
[----:B------:R-:W-:Y:S01]  /*73f0*/  LDTM.x64 R132, tmem[UR10+0x40] ;  /* 0x0000400a008479ee */ /* 0x000fe20008340000 */
[----:B---3--:R-:W-:Y:S01]  /*7400*/  IMAD R203, R196, UR32, RZ ;  /* 0x00000020c4cb7c24 */ /* 0x008fe2000f8e02ff */
[----:B------:R-:W3:Y:S01]  /*7410*/  LDCU.64 UR24, c[0x0][0x398] ;  /* 0x00007300ff1877ac */ /* 0x000ee20008000a00 */
[----:B------:R-:W0:Y:S01]  /*7420*/  LDCU.64 UR14, c[0x0][0x398] ;  /* 0x00007300ff0e77ac */ /* 0x000e220008000a00 */
[----:B------:R-:W0:Y:S01]  /*7430*/  LDCU.64 UR26, c[0x0][0x398] ;  /* 0x00007300ff1a77ac */ /* 0x000e220008000a00 */
[----:B------:R-:W0:Y:S01]  /*7440*/  LDCU.64 UR30, c[0x0][0x398] ;  /* 0x00007300ff1e77ac */ /* 0x000e220008000a00 */
[----:B------:R-:W0:Y:S01]  /*7450*/  @!P1 SYNCS.CCTL.IV [UR9+0xc008] ;  /* 0x00c00800ff0099b1 */ /* 0x000e220008000009 */
[----:B------:R-:W0:Y:S01]  /*7460*/  LDCU.64 UR18, c[0x0][0x398] ;  /* 0x00007300ff1277ac */ /* 0x000e220008000a00 */
[----:B------:R-:W0:Y:S01]  /*7470*/  LDCU.64 UR20, c[0x0][0x398] ;  /* 0x00007300ff1477ac */ /* 0x000e220008000a00 */
[----:B--2---:R-:W-:Y:S01]  /*7480*/  IMAD.MOV.U32 R227, RZ, RZ, R68 ;  /* 0x000000ffffe37224 */ /* 0x004fe200078e0044 */
[----:B------:R-:W-:Y:S01]  /*7490*/  STL [R1+0x44], R41 ;  /* 0x0000442901007387 */ /* 0x000fe20000100800 */
[----:B------:R-:W-:Y:S01]  /*74a0*/  IMAD.MOV.U32 R226, RZ, RZ, R69 ;  /* 0x000000ffffe27224 */ /* 0x000fe200078e0045 */
[----:B------:R-:W2:Y:S01]  /*74b0*/  LDCU UR6, c[0x0][0x398] ;  /* 0x00007300ff0677ac */ /* 0x000ea20008000800 */
[----:B------:R-:W-:Y:S01]  /*74c0*/  IMAD.MOV.U32 R225, RZ, RZ, R70 ;  /* 0x000000ffffe17224 */ /* 0x000fe200078e0046 */
[----:B------:R0:W-:Y:S01]  /*74d0*/  STL [R1+0x48], R42 ;  /* 0x0000482a01007387 */ /* 0x0001e20000100800 */
[----:B------:R-:W-:Y:S01]  /*74e0*/  IMAD.MOV.U32 R224, RZ, RZ, R71 ;  /* 0x000000ffffe07224 */ /* 0x000fe200078e0047 */
[----:B------:R-:W0:Y:S01]  /*74f0*/  LDCU UR9, c[0x0][0x398] ;  /* 0x00007300ff0977ac */ /* 0x000e220008000800 */
[----:B------:R-:W-:-:S02]  /*7500*/  IMAD.MOV.U32 R223, RZ, RZ, R72 ;  /* 0x000000ffffdf7224 */ /* 0x000fc400078e0048 */
[----:B------:R-:W-:Y:S01]  /*7510*/  IMAD.MOV.U32 R222, RZ, RZ, R73 ;  /* 0x000000ffffde7224 */ /* 0x000fe200078e0049 */
[----:B------:R-:W0:Y:S01]  /*7520*/  LDCU UR33, c[0x0][0x398] ;  /* 0x00007300ff2177ac */ /* 0x000e220008000800 */
[----:B------:R-:W-:Y:S02]  /*7530*/  IMAD.MOV.U32 R221, RZ, RZ, R74 ;  /* 0x000000ffffdd7224 */ /* 0x000fe400078e004a */
[----:B------:R-:W-:Y:S01]  /*7540*/  IMAD.MOV.U32 R220, RZ, RZ, R75 ;  /* 0x000000ffffdc7224 */ /* 0x000fe200078e004b */
[----:B------:R-:W0:Y:S01]  /*7550*/  LDCU UR35, c[0x0][0x398] ;  /* 0x00007300ff2377ac */ /* 0x000e220008000800 */
[----:B------:R-:W-:Y:S02]  /*7560*/  IMAD.MOV.U32 R219, RZ, RZ, R76 ;  /* 0x000000ffffdb7224 */ /* 0x000fe400078e004c */
[----:B------:R-:W-:Y:S01]  /*7570*/  IMAD.MOV.U32 R218, RZ, RZ, R77 ;  /* 0x000000ffffda7224 */ /* 0x000fe200078e004d */
[----:B------:R-:W0:Y:S01]  /*7580*/  LDCU UR36, c[0x0][0x398] ;  /* 0x00007300ff2477ac */ /* 0x000e220008000800 */
[----:B------:R-:W-:-:S02]  /*7590*/  IMAD.MOV.U32 R217, RZ, RZ, R78 ;  /* 0x000000ffffd97224 */ /* 0x000fc400078e004e */
[----:B------:R-:W-:Y:S02]  /*75a0*/  IMAD.MOV.U32 R216, RZ, RZ, R79 ;  /* 0x000000ffffd87224 */ /* 0x000fe400078e004f */
[----:B------:R-:W-:Y:S02]  /*75b0*/  IMAD.MOV.U32 R215, RZ, RZ, R80 ;  /* 0x000000ffffd77224 */ /* 0x000fe400078e0050 */
[----:B------:R-:W-:Y:S02]  /*75c0*/  IMAD.MOV.U32 R214, RZ, RZ, R81 ;  /* 0x000000ffffd67224 */ /* 0x000fe400078e0051 */
[----:B------:R-:W-:Y:S02]  /*75d0*/  IMAD.MOV.U32 R213, RZ, RZ, R82 ;  /* 0x000000ffffd57224 */ /* 0x000fe400078e0052 */
[----:B------:R-:W-:Y:S02]  /*75e0*/  IMAD.MOV.U32 R212, RZ, RZ, R83 ;  /* 0x000000ffffd47224 */ /* 0x000fe400078e0053 */
[----:B------:R-:W-:-:S02]  /*75f0*/  IMAD.MOV.U32 R211, RZ, RZ, R85 ;  /* 0x000000ffffd37224 */ /* 0x000fc400078e0055 */
[----:B------:R-:W-:Y:S02]  /*7600*/  IMAD.MOV.U32 R210, RZ, RZ, R84 ;  /* 0x000000ffffd27224 */ /* 0x000fe400078e0054 */
[----:B------:R-:W-:Y:S02]  /*7610*/  IMAD.MOV.U32 R209, RZ, RZ, R86 ;  /* 0x000000ffffd17224 */ /* 0x000fe400078e0056 */
[----:B------:R-:W-:Y:S02]  /*7620*/  IMAD.MOV.U32 R208, RZ, RZ, R87 ;  /* 0x000000ffffd07224 */ /* 0x000fe400078e0057 */
[----:B------:R-:W0:Y:S01]  /*7630*/  LDTM.x64 R68, tmem[UR10+0x80] ;  /* 0x0000800a004479ee */ /* 0x000e220008340000 */
[----:B------:R-:W-:Y:S02]  /*7640*/  IMAD.MOV.U32 R4, RZ, RZ, R35 ;  /* 0x000000ffff047224 */ /* 0x000fe400078e0023 */
[----:B------:R-:W-:Y:S02]  /*7650*/  IMAD.MOV.U32 R7, RZ, RZ, R32 ;  /* 0x000000ffff077224 */ /* 0x000fe400078e0020 */
[----:B------:R-:W-:-:S02]  /*7660*/  IMAD.MOV.U32 R8, RZ, RZ, R33 ;  /* 0x000000ffff087224 */ /* 0x000fc400078e0021 */
[----:B------:R-:W-:Y:S02]  /*7670*/  IMAD.MOV.U32 R16, RZ, RZ, R25 ;  /* 0x000000ffff107224 */ /* 0x000fe400078e0019 */
[----:B------:R-:W-:Y:S02]  /*7680*/  IMAD.MOV.U32 R15, RZ, RZ, R24 ;  /* 0x000000ffff0f7224 */ /* 0x000fe400078e0018 */
[----:B------:R-:W-:Y:S02]  /*7690*/  IMAD.MOV.U32 R20, RZ, RZ, R29 ;  /* 0x000000ffff147224 */ /* 0x000fe400078e001d */
[----:B------:R-:W-:Y:S01]  /*76a0*/  IMAD.MOV.U32 R19, RZ, RZ, R28 ;  /* 0x000000ffff137224 */ /* 0x000fe200078e001c */
[----:B------:R-:W-:Y:S01]  /*76b0*/  F2FP.BF16.F32.PACK_AB R3, R16, R15 ;  /* 0x0000000f1003723e */ /* 0x000fe200000010ff */
[----:B------:R-:W-:Y:S02]  /*76c0*/  IMAD.MOV.U32 R18, RZ, RZ, R27 ;  /* 0x000000ffff127224 */ /* 0x000fe400078e001b */
[----:B------:R-:W-:Y:S01]  /*76d0*/  IMAD.MOV.U32 R17, RZ, RZ, R26 ;  /* 0x000000ffff117224 */ /* 0x000fe200078e001a */
[----:B------:R-:W-:Y:S01]  /*76e0*/  F2FP.BF16.F32.PACK_AB R0, R20, R19 ;  /* 0x000000131400723e */ /* 0x000fe200000010ff */
[----:B------:R-:W-:-:S02]  /*76f0*/  IMAD.MOV.U32 R14, RZ, RZ, R40 ;  /* 0x000000ffff0e7224 */ /* 0x000fc400078e0028 */
[----:B------:R-:W-:Y:S01]  /*7700*/  IMAD.MOV.U32 R13, RZ, RZ, R39 ;  /* 0x000000ffff0d7224 */ /* 0x000fe200078e0027 */
[----:B------:R-:W-:Y:S01]  /*7710*/  F2FP.BF16.F32.PACK_AB R2, R18, R17 ;  /* 0x000000111202723e */ /* 0x000fe200000010ff */
[----:B------:R-:W-:Y:S01]  /*7720*/  IMAD.MOV.U32 R12, RZ, RZ, R38 ;  /* 0x000000ffff0c7224 */ /* 0x000fe200078e0026 */
[----:B0-----:R-:W-:Y:S01]  /*7730*/  F2FP.BF16.F32.PACK_AB R79, R79, R4 ;  /* 0x000000044f4f723e */ /* 0x001fe200000010ff */
[----:B------:R-:W-:Y:S01]  /*7740*/  IMAD R4, R198, R201, RZ ;  /* 0x000000c9c6047224 */ /* 0x000fe200078e02ff */
[----:B------:R-:W-:Y:S01]  /*7750*/  F2FP.BF16.F32.PACK_AB R200, R76, R7 ;  /* 0x000000074cc8723e */ /* 0x000fe200000010ff */
[----:B------:R-:W-:Y:S01]  /*7760*/  IMAD.MOV.U32 R11, RZ, RZ, R37 ;  /* 0x000000ffff0b7224 */ /* 0x000fe200078e0025 */
[----:B------:R-:W-:Y:S01]  /*7770*/  F2FP.BF16.F32.PACK_AB R199, R77, R8 ;  /* 0x000000084dc7723e */ /* 0x000fe200000010ff */
[----:B------:R-:W-:Y:S01]  /*7780*/  IMAD.MOV.U32 R10, RZ, RZ, R36 ;  /* 0x000000ffff0a7224 */ /* 0x000fe200078e0024 */
[C---:B------:R-:W-:Y:S01]  /*7790*/  LEA R76, P2, R4.reuse, UR4, 0x1 ;  /* 0x00000004044c7c11 */ /* 0x040fe2000f8408ff */
[----:B------:R-:W-:Y:S01]  /*77a0*/  IMAD.MOV.U32 R9, RZ, RZ, R34 ;  /* 0x000000ffff097224 */ /* 0x000fe200078e0022 */
[----:B------:R-:W-:Y:S01]  /*77b0*/  F2FP.BF16.F32.PACK_AB R202, R73, R72 ;  /* 0x0000004849ca723e */ /* 0x000fe200000010ff */
[----:B------:R-:W-:Y:S01]  /*77c0*/  IMAD.MOV.U32 R6, RZ, RZ, R31 ;  /* 0x000000ffff067224 */ /* 0x000fe200078e001f */
[----:B------:R-:W-:Y:S01]  /*77d0*/  LEA.HI.X.SX32 R77, R4, UR5, 0x1, P2 ;  /* 0x00000005044d7c11 */ /* 0x000fe200090f0eff */
[----:B------:R-:W-:Y:S01]  /*77e0*/  IMAD.MOV.U32 R5, RZ, RZ, R30 ;  /* 0x000000ffff057224 */ /* 0x000fe200078e001e */
[----:B------:R-:W-:Y:S01]  /*77f0*/  F2FP.BF16.F32.PACK_AB R84, R84, R14 ;  /* 0x0000000e5454723e */ /* 0x000fe200000010ff */
[----:B------:R-:W-:Y:S01]  /*7800*/  IMAD.MOV.U32 R252, RZ, RZ, R43 ;  /* 0x000000fffffc7224 */ /* 0x000fe200078e002b */
[----:B------:R-:W-:Y:S01]  /*7810*/  F2FP.BF16.F32.PACK_AB R83, R83, R13 ;  /* 0x0000000d5353723e */ /* 0x000fe200000010ff */
[----:B------:R-:W-:Y:S01]  /*7820*/  IMAD.WIDE R72, R203, 0x2, R76 ;  /* 0x00000002cb487825 */ /* 0x000fe200078e024c */
[----:B------:R-:W-:-:S02]  /*7830*/  F2FP.BF16.F32.PACK_AB R82, R82, R12 ;  /* 0x0000000c5252723e */ /* 0x000fc400000010ff */
[----:B------:R-:W-:Y:S01]  /*7840*/  F2FP.BF16.F32.PACK_AB R81, R81, R11 ;  /* 0x0000000b5151723e */ /* 0x000fe200000010ff */
[----:B------:R-:W-:Y:S01]  /*7850*/  IMAD.MOV.U32 R251, RZ, RZ, R44 ;  /* 0x000000fffffb7224 */ /* 0x000fe200078e002c */
        /* <DEDUP_REMOVED lines=29> */
[----:B------:R-:W-:-:S02]  /*7a30*/  IMAD R201, R201, 0x80, R4 ;  /* 0x00000080c9c97824 */ /* 0x000fc400078e0204 */
[----:B------:R-:W0:Y:S01]  /*7a40*/  LDTM.x64 R4, tmem[UR10+0xc0] ;  /* 0x0000c00a000479ee */ /* 0x000e220008340000 */
[----:B------:R-:W-:Y:S01]  /*7a50*/  NOP ;  /* 0x0000000000007918 */ /* 0x000fe20000000000 */
[----:B------:R1:W-:Y:S01]  /*7a60*/  @P0 STG.E.U16 desc[UR22][R72.64], R3 ;  /* 0x0000000348000986 */ /* 0x0003e2000c101516 */
[----:B------:R-:W-:Y:S01]  /*7a70*/  ISETP.GE.AND P0, PT, R196, UR7, PT ;  /* 0x00000007c4007c0c */ /* 0x000fe2000bf06270 */
[----:B------:R-:W0:Y:S01]  /*7a80*/  LDCU.64 UR10, c[0x0][0x398] ;  /* 0x00007300ff0a77ac */ /* 0x000e220008000a00 */
[----:B------:R-:W-:Y:S02]  /*7a90*/  LEA R68, P1, R201, UR4, 0x1 ;  /* 0x00000004c9447c11 */ /* 0x000fe4000f8208ff */
[----:B----4-:R-:W-:Y:S01]  /*7aa0*/  ISETP.LT.AND P0, PT, R197, UR12, !P0 ;  /* 0x0000000cc5007c0c */ /* 0x010fe2000c701270 */
[----:B------:R-:W4:Y:S01]  /*7ab0*/  LDCU UR12, c[0x0][0x39c] ;  /* 0x00007380ff0c77ac */ /* 0x000f220008000800 */
[----:B------:R-:W-:Y:S02]  /*7ac0*/  LEA.HI.X.SX32 R69, R201, UR5, 0x1, P1 ;  /* 0x00000005c9457c11 */ /* 0x000fe400088f0eff */
[----:B------:R-:W-:Y:S01]  /*7ad0*/  PRMT R201, R3, 0x7632, R201 ;  /* 0x0000763203c97816 */ /* 0x000fe200000000c9 */
[----:B------:R-:W0:Y:S01]  /*7ae0*/  LDCU.64 UR4, c[0x0][0x398] ;  /* 0x00007300ff0477ac */ /* 0x000e220008000a00 */
[----:B------:R-:W-:-:S04]  /*7af0*/  IMAD.WIDE R204, R203, 0x2, R68 ;  /* 0x00000002cbcc7825 */ /* 0x000fc800078e0244 */
[----:B-1----:R-:W-:-:S03]  /*7b00*/  VIADD R72, R196, 0x1 ;  /* 0x00000001c4487836 */ /* 0x002fc60000000000 */
[----:B------:R1:W-:Y:S01]  /*7b10*/  @P0 STG.E.U16 desc[UR22][R204.64], R71 ;  /* 0x00000047cc000986 */ /* 0x0003e2000c101516 */
[----:B------:R-:W-:Y:S01]  /*7b20*/  VIADD R203, R203, UR32 ;  /* 0x00000020cbcb7c36 */ /* 0x000fe20008000000 */
[----:B------:R-:W-:-:S03]  /*7b30*/  ISETP.GE.AND P0, PT, R72, UR7, PT ;  /* 0x0000000748007c0c */ /* 0x000fc6000bf06270 */
[----:B------:R-:W-:Y:S01]  /*7b40*/  IMAD.WIDE R72, R203, 0x2, R76 ;  /* 0x00000002cb487825 */ /* 0x000fe200078e024c */
[----:B------:R-:W-:Y:S01]  /*7b50*/  ISETP.LT.AND P1, PT, R198, UR16, !P0 ;  /* 0x00000010c6007c0c */ /* 0x000fe2000c721270 */
[----:B------:R-:W0:Y:S01]  /*7b60*/  LDCU UR16, c[0x0][0x398] ;  /* 0x00007300ff1077ac */ /* 0x000e220008000800 */
[----:B------:R-:W-:Y:S01]  /*7b70*/  ISETP.LT.AND P0, PT, R197, UR28, !P0 ;  /* 0x0000001cc5007c0c */ /* 0x000fe2000c701270 */
[----:B------:R-:W-:Y:S01]  /*7b80*/  IMAD.WIDE R206, R203, 0x2, R68 ;  /* 0x00000002cbce7825 */ /* 0x000fe200078e0244 */
[----:B-1----:R-:W-:Y:S01]  /*7b90*/  PRMT R71, R71, 0x7632, R71 ;  /* 0x0000763247477816 */ /* 0x002fe20000000047 */
[----:B------:R-:W1:Y:S02]  /*7ba0*/  LDCU UR28, c[0x0][0x398] ;  /* 0x00007300ff1c77ac */ /* 0x000e640008000800 */
[----:B------:R-:W-:-:S06]  /*7bb0*/  VIADD R3, R196, 0x2 ;  /* 0x00000002c4037836 */ /* 0x000fcc0000000000 */
[----:B------:R0:W-:Y:S04]  /*7bc0*/  @P1 STG.E.U16 desc[UR22][R72.64], R201 ;  /* 0x000000c948001986 */ /* 0x0001e8000c101516 */
[----:B------:R1:W-:Y:S01]  /*7bd0*/  @P0 STG.E.U16 desc[UR22][R206.64], R71 ;  /* 0x00000047ce000986 */ /* 0x0003e2000c101516 */
[----:B------:R-:W-:-:S04]  /*7be0*/  ISETP.GE.AND P0, PT, R3, UR7, PT ;  /* 0x0000000703007c0c */ /* 0x000fc8000bf06270 */
[----:B---3--:R-:W-:Y:S01]  /*7bf0*/  ISETP.LT.AND P1, PT, R198, UR24, !P0 ;  /* 0x00000018c6007c0c */ /* 0x008fe2000c721270 */
[----:B------:R-:W-:Y:S01]  /*7c00*/  VIADD R203, R203, UR32 ;  /* 0x00000020cbcb7c36 */ /* 0x000fe20008000000 */
[----:B------:R-:W-:Y:S01]  /*7c10*/  ISETP.LT.AND P0, PT, R197, UR14, !P0 ;  /* 0x0000000ec5007c0c */ /* 0x000fe2000c701270 */
[----:B------:R-:W-:Y:S01]  /*7c20*/  VIADD R3, R196, 0x3 ;  /* 0x00000003c4037836 */ /* 0x000fe20000000000 */
[----:B0-----:R-:W3:Y:S01]  /*7c30*/  LDL.LU R201, [R1+0x48] ;  /* 0x0000480001c97983 */ /* 0x001ee20000300800 */
[C---:B------:R-:W-:Y:S01]  /*7c40*/  IMAD.WIDE R204, R203.reuse, 0x2, R76 ;  /* 0x00000002cbcc7825 */ /* 0x040fe200078e024c */
[----:B------:R-:W0:Y:S01]  /*7c50*/  LDCU UR14, c[0x0][0x398] ;  /* 0x00007300ff0e77ac */ /* 0x000e220008000800 */
[----:B-1----:R-:W-:Y:S01]  /*7c60*/  PRMT R71, R2, 0x7632, R71 ;  /* 0x0000763202477816 */ /* 0x002fe20000000047 */
[----:B------:R-:W4:Y:S01]  /*7c70*/  LDL.LU R207, [R1+0x44] ;  /* 0x0000440001cf7983 */ /* 0x000f220000300800 */
[----:B------:R-:W-:Y:S01]  /*7c80*/  IMAD.WIDE R72, R203, 0x2, R68 ;  /* 0x00000002cb487825 */ /* 0x000fe200078e0244 */
[----:B------:R-:W1:Y:S01]  /*7c90*/  LDCU UR24, c[0x0][0x398] ;  /* 0x00007300ff1877ac */ /* 0x000e620008000800 */
[----:B------:R-:W-:-:S02]  /*7ca0*/  F2FP.BF16.F32.PACK_AB R87, R87, R252 ;  /* 0x000000fc5757723e */ /* 0x000fc400000010ff */
[----:B------:R0:W-:Y:S01]  /*7cb0*/  @P1 STG.E.U16 desc[UR22][R204.64], R2 ;  /* 0x00000002cc001986 */ /* 0x0001e2000c101516 */
[----:B------:R-:W-:Y:S01]  /*7cc0*/  VIADD R203, R203, UR32 ;  /* 0x00000020cbcb7c36 */ /* 0x000fe20008000000 */
[----:B------:R-:W-:Y:S02]  /*7cd0*/  F2FP.BF16.F32.PACK_AB R88, R88, R251 ;  /* 0x000000fb5858723e */ /* 0x000fe400000010ff */
[----:B------:R1:W-:Y:S01]  /*7ce0*/  @P0 STG.E.U16 desc[UR22][R72.64], R70 ;  /* 0x0000004648000986 */ /* 0x0003e2000c101516 */
[----:B------:R-:W-:Y:S02]  /*7cf0*/  ISETP.GE.AND P0, PT, R3, UR7, PT ;  /* 0x0000000703007c0c */ /* 0x000fe4000bf06270 */
[----:B------:R-:W-:Y:S02]  /*7d00*/  F2FP.BF16.F32.PACK_AB R89, R89, R250 ;  /* 0x000000fa5959723e */ /* 0x000fe400000010ff */
[----:B------:R-:W-:Y:S01]  /*7d10*/  ISETP.LT.AND P1, PT, R198, UR4, !P0 ;  /* 0x00000004c6007c0c */ /* 0x000fe2000c721270 */
[----:B------:R-:W2:Y:S01]  /*7d20*/  LDCU UR4, c[0x0][0x398] ;  /* 0x00007300ff0477ac */ /* 0x000ea20008000800 */
[----:B------:R-:W-:Y:S01]  /*7d30*/  ISETP.LT.AND P0, PT, R197, UR26, !P0 ;  /* 0x0000001ac5007c0c */ /* 0x000fe2000c701270 */
[----:B0-----:R-:W-:Y:S01]  /*7d40*/  IMAD.WIDE R2, R203, 0x2, R76 ;  /* 0x00000002cb027825 */ /* 0x001fe200078e024c */
[----:B------:R-:W-:Y:S01]  /*7d50*/  F2FP.BF16.F32.PACK_AB R90, R90, R249 ;  /* 0x000000f95a5a723e */ /* 0x000fe200000010ff */
[----:B------:R-:W0:Y:S01]  /*7d60*/  LDCU UR26, c[0x0][0x398] ;  /* 0x00007300ff1a77ac */ /* 0x000e220008000800 */
[----:B------:R-:W-:Y:S01]  /*7d70*/  F2FP.BF16.F32.PACK_AB R91, R91, R248 ;  /* 0x000000f85b5b723e */ /* 0x000fe200000010ff */
[----:B-1----:R-:W-:Y:S01]  /*7d80*/  IMAD.WIDE R72, R203, 0x2, R68 ;  /* 0x00000002cb487825 */ /* 0x002fe200078e0244 */
[----:B------:R-:W-:-:S02]  /*7d90*/  F2FP.BF16.F32.PACK_AB R92, R92, R247 ;  /* 0x000000f75c5c723e */ /* 0x000fc400000010ff */
[----:B------:R-:W-:Y:S01]  /*7da0*/  F2FP.BF16.F32.PACK_AB R93, R93, R246 ;  /* 0x000000f65d5d723e */ /* 0x000fe200000010ff */
[----:B------:R-:W-:Y:S01]  /*7db0*/  VIADD R203, R203, UR32 ;  /* 0x00000020cbcb7c36 */ /* 0x000fe20008000000 */
[----:B------:R-:W-:Y:S01]  /*7dc0*/  F2FP.BF16.F32.PACK_AB R94, R94, R245 ;  /* 0x000000f55e5e723e */ /* 0x000fe200000010ff */
[----:B------:R1:W-:Y:S01]  /*7dd0*/  @P1 STG.E.U16 desc[UR22][R2.64], R71 ;  /* 0x0000004702001986 */ /* 0x0003e2000c101516 */
[----:B------:R-:W-:Y:S02]  /*7de0*/  F2FP.BF16.F32.PACK_AB R95, R95, R244 ;  /* 0x000000f45f5f723e */ /* 0x000fe400000010ff */
[----:B------:R-:W-:Y:S02]  /*7df0*/  F2FP.BF16.F32.PACK_AB R96, R96, R243 ;  /* 0x000000f36060723e */ /* 0x000fe400000010ff */
[----:B------:R-:W-:Y:S02]  /*7e00*/  F2FP.BF16.F32.PACK_AB R97, R97, R242 ;  /* 0x000000f26161723e */ /* 0x000fe400000010ff */
[----:B------:R-:W-:-:S02]  /*7e10*/  F2FP.BF16.F32.PACK_AB R98, R98, R241 ;  /* 0x000000f16262723e */ /* 0x000fc400000010ff */
[----:B------:R-:W-:Y:S02]  /*7e20*/  F2FP.BF16.F32.PACK_AB R99, R99, R240 ;  /* 0x000000f06363723e */ /* 0x000fe400000010ff */
[----:B------:R-:W-:Y:S02]  /*7e30*/  F2FP.BF16.F32.PACK_AB R100, R100, R239 ;  /* 0x000000ef6464723e */ /* 0x000fe400000010ff */
[----:B-1----:R-:W-:Y:S01]  /*7e40*/  PRMT R3, R70, 0x7632, R3 ;  /* 0x0000763246037816 */ /* 0x002fe20000000003 */
[----:B------:R-:W-:Y:S01]  /*7e50*/  VIADD R70, R196, 0x4 ;  /* 0x00000004c4467836 */ /* 0x000fe20000000000 */
[----:B------:R-:W-:Y:S02]  /*7e60*/  F2FP.BF16.F32.PACK_AB R101, R101, R238 ;  /* 0x000000ee6565723e */ /* 0x000fe400000010ff */
[----:B------:R-:W-:Y:S01]  /*7e70*/  F2FP.BF16.F32.PACK_AB R102, R102, R237 ;  /* 0x000000ed6666723e */ /* 0x000fe200000010ff */
[----:B------:R1:W-:Y:S01]  /*7e80*/  @P0 STG.E.U16 desc[UR22][R72.64], R3 ;  /* 0x0000000348000986 */ /* 0x0003e2000c101516 */
[----:B------:R-:W-:Y:S01]  /*7e90*/  ISETP.GE.AND P0, PT, R70, UR7, PT ;  /* 0x0000000746007c0c */ /* 0x000fe2000bf06270 */
[----:B------:R-:W-:Y:S01]  /*7ea0*/  IMAD.WIDE R70, R203, 0x2, R76 ;  /* 0x00000002cb467825 */ /* 0x000fe200078e024c */
[----:B------:R-:W-:-:S02]  /*7eb0*/  F2FP.BF16.F32.PACK_AB R103, R103, R236 ;  /* 0x000000ec6767723e */ /* 0x000fc400000010ff */
[----:B------:R-:W-:Y:S01]  /*7ec0*/  ISETP.LT.AND P1, PT, R198, UR30, !P0 ;  /* 0x0000001ec6007c0c */ /* 0x000fe2000c721270 */
[----:B------:R-:W0:Y:S01]  /*7ed0*/  LDCU UR30, c[0x0][0x398] ;  /* 0x00007300ff1e77ac */ /* 0x000e220008000800 */
[----:B------:R-:W-:Y:S02]  /*7ee0*/  ISETP.LT.AND P0, PT, R197, UR18, !P0 ;  /* 0x00000012c5007c0c */ /* 0x000fe4000c701270 */
[----:B------:R-:W-:Y:S01]  /*7ef0*/  F2FP.BF16.F32.PACK_AB R104, R104, R235 ;  /* 0x000000eb6868723e */ /* 0x000fe200000010ff */
[----:B------:R-:W0:Y:S01]  /*7f00*/  LDCU UR18, c[0x0][0x398] ;  /* 0x00007300ff1277ac */ /* 0x000e220008000800 */
[----:B------:R-:W-:Y:S01]  /*7f10*/  F2FP.BF16.F32.PACK_AB R105, R105, R234 ;  /* 0x000000ea6969723e */ /* 0x000fe200000010ff */
[----:B-1----:R-:W-:Y:S01]  /*7f20*/  IMAD.WIDE R2, R203, 0x2, R68 ;  /* 0x00000002cb027825 */ /* 0x002fe200078e0244 */
[----:B------:R-:W-:Y:S02]  /*7f30*/  F2FP.BF16.F32.PACK_AB R106, R106, R233 ;  /* 0x000000e96a6a723e */ /* 0x000fe400000010ff */
[----:B------:R-:W-:Y:S01]  /*7f40*/  F2FP.BF16.F32.PACK_AB R107, R107, R232 ;  /* 0x000000e86b6b723e */ /* 0x000fe200000010ff */
[----:B------:R-:W-:Y:S01]  /*7f50*/  VIADD R72, R196, 0x5 ;  /* 0x00000005c4487836 */ /* 0x000fe20000000000 */
[----:B------:R-:W-:Y:S01]  /*7f60*/  F2FP.BF16.F32.PACK_AB R108, R108, R231 ;  /* 0x000000e76c6c723e */ /* 0x000fe200000010ff */
[----:B------:R1:W-:Y:S01]  /*7f70*/  @P1 STG.E.U16 desc[UR22][R70.64], R0 ;  /* 0x0000000046001986 */ /* 0x0003e2000c101516 */
[----:B------:R-:W-:Y:S01]  /*7f80*/  VIADD R203, R203, UR32 ;  /* 0x00000020cbcb7c36 */ /* 0x000fe20008000000 */
[----:B------:R-:W-:-:S02]  /*7f90*/  F2FP.BF16.F32.PACK_AB R109, R109, R230 ;  /* 0x000000e66d6d723e */ /* 0x000fc400000010ff */
[----:B------:R0:W-:Y:S01]  /*7fa0*/  @P0 STG.E.U16 desc[UR22][R2.64], R202 ;  /* 0x000000ca02000986 */ /* 0x0001e2000c101516 */
[----:B------:R-:W-:Y:S01]  /*7fb0*/  ISETP.GE.AND P0, PT, R72, UR7, PT ;  /* 0x0000000748007c0c */ /* 0x000fe2000bf06270 */
[----:B------:R-:W-:Y:S01]  /*7fc0*/  IMAD.WIDE R72, R203, 0x2, R68 ;  /* 0x00000002cb487825 */ /* 0x000fe200078e0244 */
[----:B------:R-:W-:Y:S02]  /*7fd0*/  F2FP.BF16.F32.PACK_AB R110, R110, R229 ;  /* 0x000000e56e6e723e */ /* 0x000fe400000010ff */
[----:B------:R-:W-:Y:S01]  /*7fe0*/  ISETP.LT.AND P1, PT, R198, UR10, !P0 ;  /* 0x0000000ac6007c0c */ /* 0x000fe2000c721270 */
[----:B------:R-:W2:Y:S01]  /*7ff0*/  LDCU UR10, c[0x0][0x398] ;  /* 0x00007300ff0a77ac */ /* 0x000ea20008000800 */
[----:B------:R-:W-:Y:S01]  /*8000*/  ISETP.LT.AND P0, PT, R197, UR20, !P0 ;  /* 0x00000014c5007c0c */ /* 0x000fe2000c701270 */
[----:B-1----:R-:W-:Y:S01]  /*8010*/  IMAD.WIDE R70, R203, 0x2, R76 ;  /* 0x00000002cb467825 */ /* 0x002fe200078e024c */
[----:B------:R-:W-:Y:S01]  /*8020*/  F2FP.BF16.F32.PACK_AB R111, R111, R228 ;  /* 0x000000e46f6f723e */ /* 0x000fe200000010ff */
[----:B------:R-:W1:Y:S01]  /*8030*/  LDCU UR20, c[0x0][0x398] ;  /* 0x00007300ff1477ac */ /* 0x000e620008000800 */
[----:B------:R-:W-:Y:S01]  /*8040*/  F2FP.BF16.F32.PACK_AB R112, R112, R227 ;  /* 0x000000e37070723e */ /* 0x000fe200000010ff */
[----:B------:R-:W-:Y:S01]  /*8050*/  VIADD R203, R203, UR32 ;  /* 0x00000020cbcb7c36 */ /* 0x000fe20008000000 */
[----:B0-----:R-:W-:Y:S01]  /*8060*/  PRMT R3, R0, 0x7632, R3 ;  /* 0x0000763200037816 */ /* 0x001fe20000000003 */
[----:B------:R-:W-:Y:S01]  /*8070*/  VIADD R0, R196, 0x6 ;  /* 0x00000006c4007836 */ /* 0x000fe20000000000 */
[----:B------:R-:W-:-:S02]  /*8080*/  F2FP.BF16.F32.PACK_AB R113, R113, R226 ;  /* 0x000000e27171723e */ /* 0x000fc400000010ff */
[----:B------:R-:W-:Y:S01]  /*8090*/  F2FP.BF16.F32.PACK_AB R114, R114, R225 ;  /* 0x000000e17272723e */ /* 0x000fe200000010ff */
[----:B------:R0:W-:Y:S01]  /*80a0*/  @P1 STG.E.U16 desc[UR22][R70.64], R3 ;  /* 0x0000000346001986 */ /* 0x0001e2000c101516 */
[----:B------:R-:W-:Y:S02]  /*80b0*/  F2FP.BF16.F32.PACK_AB R115, R115, R224 ;  /* 0x000000e07373723e */ /* 0x000fe400000010ff */
[----:B------:R-:W-:Y:S02]  /*80c0*/  F2FP.BF16.F32.PACK_AB R116, R116, R223 ;  /* 0x000000df7474723e */ /* 0x000fe400000010ff */
[----:B------:R-:W-:Y:S02]  /*80d0*/  F2FP.BF16.F32.PACK_AB R117, R117, R222 ;  /* 0x000000de7575723e */ /* 0x000fe400000010ff */
[----:B------:R-:W-:Y:S02]  /*80e0*/  F2FP.BF16.F32.PACK_AB R118, R118, R221 ;  /* 0x000000dd7676723e */ /* 0x000fe400000010ff */
[----:B------:R-:W-:-:S02]  /*80f0*/  F2FP.BF16.F32.PACK_AB R119, R119, R220 ;  /* 0x000000dc7777723e */ /* 0x000fc400000010ff */
[----:B------:R-:W-:Y:S01]  /*8100*/  F2FP.BF16.F32.PACK_AB R120, R120, R219 ;  /* 0x000000db7878723e */ /* 0x000fe200000010ff */
[----:B0-----:R-:W-:Y:S01]  /*8110*/  IMAD.WIDE R2, R203, 0x2, R76 ;  /* 0x00000002cb027825 */ /* 0x001fe200078e024c */
[----:B------:R-:W-:Y:S02]  /*8120*/  PRMT R71, R202, 0x7632, R71 ;  /* 0x00007632ca477816 */ /* 0x000fe40000000047 */
[----:B------:R-:W-:Y:S02]  /*8130*/  F2FP.BF16.F32.PACK_AB R121, R121, R218 ;  /* 0x000000da7979723e */ /* 0x000fe400000010ff */
[----:B------:R-:W-:Y:S01]  /*8140*/  F2FP.BF16.F32.PACK_AB R122, R122, R217 ;  /* 0x000000d97a7a723e */ /* 0x000fe200000010ff */
[----:B------:R0:W-:Y:S01]  /*8150*/  @P0 STG.E.U16 desc[UR22][R72.64], R71 ;  /* 0x0000004748000986 */ /* 0x0001e2000c101516 */
[----:B------:R-:W-:Y:S01]  /*8160*/  ISETP.GE.AND P0, PT, R0, UR7, PT ;  /* 0x0000000700007c0c */ /* 0x000fe2000bf06270 */
[----:B------:R-:W-:Y:S01]  /*8170*/  VIADD R0, R196, 0x7 ;  /* 0x00000007c4007836 */ /* 0x000fe20000000000 */
[----:B------:R-:W-:-:S02]  /*8180*/  F2FP.BF16.F32.PACK_AB R123, R123, R216 ;  /* 0x000000d87b7b723e */ /* 0x000fc400000010ff */
[----:B------:R-:W-:Y:S01]  /*8190*/  ISETP.LT.AND P1, PT, R198, UR34, !P0 ;  /* 0x00000022c6007c0c */ /* 0x000fe2000c721270 */
[----:B------:R-:W1:Y:S01]  /*81a0*/  LDCU UR34, c[0x0][0x398] ;  /* 0x00007300ff2277ac */ /* 0x000e620008000800 */
[----:B--2---:R-:W-:Y:S02]  /*81b0*/  ISETP.LT.AND P0, PT, R197, UR4, !P0 ;  /* 0x00000004c5007c0c */ /* 0x004fe4000c701270 */
[----:B------:R-:W-:Y:S01]  /*81c0*/  F2FP.BF16.F32.PACK_AB R124, R124, R215 ;  /* 0x000000d77c7c723e */ /* 0x000fe200000010ff */
[----:B------:R-:W2:Y:S01]  /*81d0*/  LDCU UR4, c[0x0][0x398] ;  /* 0x00007300ff0477ac */ /* 0x000ea20008000800 */
[----:B------:R-:W-:Y:S01]  /*81e0*/  F2FP.BF16.F32.PACK_AB R125, R125, R214 ;  /* 0x000000d67d7d723e */ /* 0x000fe200000010ff */
[----:B0-----:R-:W-:Y:S01]  /*81f0*/  IMAD.WIDE R70, R203, 0x2, R68 ;  /* 0x00000002cb467825 */ /* 0x001fe200078e0244 */
[----:B------:R-:W-:Y:S02]  /*8200*/  F2FP.BF16.F32.PACK_AB R126, R126, R213 ;  /* 0x000000d57e7e723e */ /* 0x000fe400000010ff */
[----:B------:R-:W-:Y:S01]  /*8210*/  F2FP.BF16.F32.PACK_AB R127, R127, R212 ;  /* 0x000000d47f7f723e */ /* 0x000fe200000010ff */
[----:B------:R-:W-:Y:S01]  /*8220*/  VIADD R203, R203, UR32 ;  /* 0x00000020cbcb7c36 */ /* 0x000fe20008000000 */
[----:B------:R-:W-:Y:S01]  /*8230*/  F2FP.BF16.F32.PACK_AB R128, R128, R210 ;  /* 0x000000d28080723e */ /* 0x000fe200000010ff */
[----:B------:R0:W-:Y:S01]  /*8240*/  @P1 STG.E.U16 desc[UR22][R2.64], R74 ;  /* 0x0000004a02001986 */ /* 0x0001e2000c101516 */
[----:B------:R-:W-:Y:S01]  /*8250*/  VIADD R72, R196, 0x14 ;  /* 0x00000014c4487836 */ /* 0x000fe20000000000 */
[----:B------:R-:W-:-:S02]  /*8260*/  F2FP.BF16.F32.PACK_AB R129, R129, R211 ;  /* 0x000000d38181723e */ /* 0x000fc400000010ff */
[----:B------:R-:W-:Y:S02]  /*8270*/  F2FP.BF16.F32.PACK_AB R130, R130, R209 ;  /* 0x000000d18282723e */ /* 0x000fe400000010ff */
[----:B------:R-:W-:Y:S02]  /*8280*/  F2FP.BF16.F32.PACK_AB R131, R131, R208 ;  /* 0x000000d08383723e */ /* 0x000fe400000010ff */
[----:B------:R-:W-:Y:S02]  /*8290*/  F2FP.BF16.F32.PACK_AB R4, R4, R132 ;  /* 0x000000840404723e */ /* 0x000fe400000010ff */
[----:B------:R-:W-:Y:S02]  /*82a0*/  F2FP.BF16.F32.PACK_AB R133, R5, R133 ;  /* 0x000000850585723e */ /* 0x000fe400000010ff */
[----:B0-----:R-:W-:Y:S01]  /*82b0*/  PRMT R3, R74, 0x7632, R3 ;  /* 0x000076324a037816 */ /* 0x001fe20000000003 */
[----:B------:R-:W-:Y:S01]  /*82c0*/  VIADD R74, R196, 0x3e ;  /* 0x0000003ec44a7836 */ /* 0x000fe20000000000 */
[----:B------:R-:W-:-:S02]  /*82d0*/  F2FP.BF16.F32.PACK_AB R6, R6, R134 ;  /* 0x000000860606723e */ /* 0x000fc400000010ff */
[----:B------:R-:W-:Y:S01]  /*82e0*/  F2FP.BF16.F32.PACK_AB R135, R7, R135 ;  /* 0x000000870787723e */ /* 0x000fe200000010ff */
[----:B------:R0:W-:Y:S01]  /*82f0*/  @P0 STG.E.U16 desc[UR22][R70.64], R3 ;  /* 0x0000000346000986 */ /* 0x0001e2000c101516 */
[----:B------:R-:W-:Y:S01]  /*8300*/  ISETP.GE.AND P0, PT, R0, UR7, PT ;  /* 0x0000000700007c0c */ /* 0x000fe2000bf06270 */
[----:B------:R-:W-:Y:S01]  /*8310*/  VIADD R0, R196, 0x8 ;  /* 0x00000008c4007836 */ /* 0x000fe20000000000 */
[----:B------:R-:W-:Y:S02]  /*8320*/  F2FP.BF16.F32.PACK_AB R8, R8, R136 ;  /* 0x000000880808723e */ /* 0x000fe400000010ff */
[----:B--2---:R-:W-:Y:S01]  /*8330*/  ISETP.LT.AND P1, PT, R198, UR4, !P0 ;  /* 0x00000004c6007c0c */ /* 0x004fe2000c721270 */
[----:B------:R-:W2:Y:S01]  /*8340*/  LDCU UR4, c[0x0][0x398] ;  /* 0x00007300ff0477ac */ /* 0x000ea20008000800 */
[----:B------:R-:W-:Y:S02]  /*8350*/  ISETP.LT.AND P0, PT, R197, UR6, !P0 ;  /* 0x00000006c5007c0c */ /* 0x000fe4000c701270 */
[----:B------:R-:W-:Y:S01]  /*8360*/  F2FP.BF16.F32.PACK_AB R137, R9, R137 ;  /* 0x000000890989723e */ /* 0x000fe200000010ff */
[----:B------:R-:W1:Y:S01]  /*8370*/  LDCU UR6, c[0x0][0x398] ;  /* 0x00007300ff0677ac */ /* 0x000e620008000800 */
[----:B------:R-:W-:Y:S01]  /*8380*/  F2FP.BF16.F32.PACK_AB R10, R10, R138 ;  /* 0x0000008a0a0a723e */ /* 0x000fe200000010ff */
[----:B0-----:R-:W-:Y:S01]  /*8390*/  IMAD.WIDE R2, R203, 0x2, R76 ;  /* 0x00000002cb027825 */ /* 0x001fe200078e024c */
[----:B------:R-:W-:-:S02]  /*83a0*/  F2FP.BF16.F32.PACK_AB R139, R11, R139 ;  /* 0x0000008b0b8b723e */ /* 0x000fc400000010ff */
[----:B------:R-:W-:Y:S01]  /*83b0*/  F2FP.BF16.F32.PACK_AB R12, R12, R140 ;  /* 0x0000008c0c0c723e */ /* 0x000fe200000010ff */
[----:B------:R-:W-:Y:S01]  /*83c0*/  IMAD.WIDE R70, R203, 0x2, R68 ;  /* 0x00000002cb467825 */ /* 0x000fe200078e0244 */
[----:B------:R-:W-:Y:S01]  /*83d0*/  F2FP.BF16.F32.PACK_AB R13, R13, R141 ;  /* 0x0000008d0d0d723e */ /* 0x000fe200000010ff */
[----:B------:R0:W-:Y:S01]  /*83e0*/  @P1 STG.E.U16 desc[UR22][R2.64], R75 ;  /* 0x0000004b02001986 */ /* 0x0001e2000c101516 */
[----:B------:R-:W-:Y:S01]  /*83f0*/  F2FP.BF16.F32.PACK_AB R14, R14, R142 ;  /* 0x0000008e0e0e723e */ /* 0x000fe200000010ff */
[----:B------:R-:W-:Y:S01]  /*8400*/  VIADD R203, R203, UR32 ;  /* 0x00000020cbcb7c36 */ /* 0x000fe20008000000 */
[----:B------:R-:W-:Y:S02]  /*8410*/  F2FP.BF16.F32.PACK_AB R15, R15, R143 ;  /* 0x0000008f0f0f723e */ /* 0x000fe400000010ff */
[----:B------:R-:W-:Y:S02]  /*8420*/  F2FP.BF16.F32.PACK_AB R16, R16, R144 ;  /* 0x000000901010723e */ /* 0x000fe400000010ff */
[----:B------:R-:W-:-:S02]  /*8430*/  F2FP.BF16.F32.PACK_AB R17, R17, R145 ;  /* 0x000000911111723e */ /* 0x000fc400000010ff */
[----:B------:R-:W-:Y:S02]  /*8440*/  F2FP.BF16.F32.PACK_AB R18, R18, R146 ;  /* 0x000000921212723e */ /* 0x000fe400000010ff */
[----:B------:R-:W-:Y:S02]  /*8450*/  F2FP.BF16.F32.PACK_AB R19, R19, R147 ;  /* 0x000000931313723e */ /* 0x000fe400000010ff */
[----:B0-----:R-:W-:Y:S02]  /*8460*/  PRMT R3, R75, 0x7632, R3 ;  /* 0x000076324b037816 */ /* 0x001fe40000000003 */
[----:B------:R-:W-:Y:S02]  /*8470*/  F2FP.BF16.F32.PACK_AB R20, R20, R148 ;  /* 0x000000941414723e */ /* 0x000fe400000010ff */
[----:B------:R-:W-:Y:S01]  /*8480*/  F2FP.BF16.F32.PACK_AB R21, R21, R149 ;  /* 0x000000951515723e */ /* 0x000fe200000010ff */
[----:B------:R0:W-:Y:S01]  /*8490*/  @P0 STG.E.U16 desc[UR22][R70.64], R3 ;  /* 0x0000000346000986 */ /* 0x0001e2000c101516 */
[----:B------:R-:W-:Y:S01]  /*84a0*/  ISETP.GE.AND P0, PT, R0, UR7, PT ;  /* 0x0000000700007c0c */ /* 0x000fe2000bf06270 */
[----:B------:R-:W-:Y:S01]  /*84b0*/  VIADD R0, R196, 0x9 ;  /* 0x00000009c4007836 */ /* 0x000fe20000000000 */
[----:B------:R-:W-:-:S02]  /*84c0*/  F2FP.BF16.F32.PACK_AB R22, R22, R150 ;  /* 0x000000961616723e */ /* 0x000fc400000010ff */
[----:B--2---:R-:W-:Y:S01]  /*84d0*/  ISETP.LT.AND P1, PT, R198, UR4, !P0 ;  /* 0x00000004c6007c0c */ /* 0x004fe2000c721270 */
[----:B------:R-:W2:Y:S01]  /*84e0*/  LDCU UR4, c[0x0][0x398] ;  /* 0x00007300ff0477ac */ /* 0x000ea20008000800 */
[----:B-1----:R-:W-:Y:S02]  /*84f0*/  ISETP.LT.AND P0, PT, R197, UR6, !P0 ;  /* 0x00000006c5007c0c */ /* 0x002fe4000c701270 */
[----:B------:R-:W-:Y:S01]  /*8500*/  F2FP.BF16.F32.PACK_AB R23, R23, R151 ;  /* 0x000000971717723e */ /* 0x000fe200000010ff */
[----:B------:R-:W1:Y:S01]  /*8510*/  LDCU UR6, c[0x0][0x398] ;  /* 0x00007300ff0677ac */ /* 0x000e620008000800 */
[----:B------:R-:W-:Y:S01]  /*8520*/  F2FP.BF16.F32.PACK_AB R24, R24, R152 ;  /* 0x000000981818723e */ /* 0x000fe200000010ff */
[----:B0-----:R-:W-:Y:S01]  /*8530*/  IMAD.WIDE R2, R203, 0x2, R76 ;  /* 0x00000002cb027825 */ /* 0x001fe200078e024c */
[----:B------:R-:W-:Y:S02]  /*8540*/  F2FP.BF16.F32.PACK_AB R25, R25, R153 ;  /* 0x000000991919723e */ /* 0x000fe400000010ff */
[----:B------:R-:W-:Y:S01]  /*8550*/  F2FP.BF16.F32.PACK_AB R26, R26, R154 ;  /* 0x0000009a1a1a723e */ /* 0x000fe200000010ff */
[----:B------:R-:W-:Y:S01]  /*8560*/  IMAD.WIDE R70, R203, 0x2, R68 ;  /* 0x00000002cb467825 */ /* 0x000fe200078e0244 */
[----:B------:R-:W-:Y:S01]  /*8570*/  F2FP.BF16.F32.PACK_AB R27, R27, R155 ;  /* 0x0000009b1b1b723e */ /* 0x000fe200000010ff */
[----:B------:R0:W-:Y:S01]  /*8580*/  @P1 STG.E.U16 desc[UR22][R2.64], R200 ;  /* 0x000000c802001986 */ /* 0x0001e2000c101516 */
[----:B------:R-:W-:Y:S01]  /*8590*/  F2FP.BF16.F32.PACK_AB R28, R28, R156 ;  /* 0x0000009c1c1c723e */ /* 0x000fe200000010ff */
[----:B------:R-:W-:Y:S01]  /*85a0*/  VIADD R203, R203, UR32 ;  /* 0x00000020cbcb7c36 */ /* 0x000fe20008000000 */
[----:B------:R-:W-:-:S02]  /*85b0*/  F2FP.BF16.F32.PACK_AB R29, R29, R157 ;  /* 0x0000009d1d1d723e */ /* 0x000fc400000010ff */
[----:B------:R-:W-:Y:S02]  /*85c0*/  F2FP.BF16.F32.PACK_AB R30, R30, R158 ;  /* 0x0000009e1e1e723e */ /* 0x000fe400000010ff */
[----:B------:R-:W-:Y:S02]  /*85d0*/  F2FP.BF16.F32.PACK_AB R31, R31, R159 ;  /* 0x0000009f1f1f723e */ /* 0x000fe400000010ff */
[----:B------:R-:W-:Y:S02]  /*85e0*/  F2FP.BF16.F32.PACK_AB R32, R32, R160 ;  /* 0x000000a02020723e */ /* 0x000fe400000010ff */
[----:B------:R-:W-:Y:S02]  /*85f0*/  F2FP.BF16.F32.PACK_AB R33, R33, R161 ;  /* 0x000000a12121723e */ /* 0x000fe400000010ff */
[----:B0-----:R-:W-:Y:S02]  /*8600*/  PRMT R3, R200, 0x7632, R3 ;  /* 0x00007632c8037816 */ /* 0x001fe40000000003 */
        /* <DEDUP_REMOVED lines=8> */
[----:B-1----:R-:W-:Y:S02]  /*8690*/  ISETP.LT.AND P0, PT, R197, UR6, !P0 ;  /* 0x00000006c5007c0c */ /* 0x002fe4000c701270 */
        /* <DEDUP_REMOVED lines=57> */
[----:B---3--:R-:W-:Y:S01]  /*8a30*/  F2FP.BF16.F32.PACK_AB R86, R86, R201 ;  /* 0x000000c95656723e */ /* 0x008fe200000010ff */
[----:B------:R-:W-:Y:S02]  /*8a40*/  IMAD.WIDE R70, R203, 0x2, R68 ;  /* 0x00000002cb467825 */ /* 0x000fe400078e0244 */
[----:B------:R0:W-:Y:S01]  /*8a50*/  @P1 STG.E.U16 desc[UR22][R2.64], R79 ;  /* 0x0000004f02001986 */ /* 0x0001e2000c101516 */
[----:B----4-:R-:W-:Y:S01]  /*8a60*/  F2FP.BF16.F32.PACK_AB R85, R85, R207 ;  /* 0x000000cf5555723e */ /* 0x010fe200000010ff */
[----:B------:R-:W-:Y:S01]  /*8a70*/  VIADD R203, R203, UR32 ;  /* 0x00000020cbcb7c36 */ /* 0x000fe20008000000 */
[----:B0-----:R-:W-:-:S05]  /*8a80*/  PRMT R3, R79, 0x7632, R3 ;  /* 0x000076324f037816 */ /* 0x001fca0000000003 */
[----:B------:R0:W-:Y:S01]  /*8a90*/  @P0 STG.E.U16 desc[UR22][R70.64], R3 ;  /* 0x0000000346000986 */ /* 0x0001e2000c101516 */
[----:B------:R-:W-:Y:S01]  /*8aa0*/  ISETP.GE.AND P0, PT, R0, UR7, PT ;  /* 0x0000000700007c0c */ /* 0x000fe2000bf06270 */
[----:B------:R-:W-:-:S03]  /*8ab0*/  VIADD R0, R196, 0xd ;  /* 0x0000000dc4007836 */ /* 0x000fc60000000000 */
[----:B--2---:R-:W-:Y:S01]  /*8ac0*/  ISETP.LT.AND P1, PT, R198, UR4, !P0 ;  /* 0x00000004c6007c0c */ /* 0x004fe2000c721270 */
[----:B------:R-:W2:Y:S01]  /*8ad0*/  LDCU UR4, c[0x0][0x398] ;  /* 0x00007300ff0477ac */ /* 0x000ea20008000800 */
[----:B-1----:R-:W-:Y:S01]  /*8ae0*/  ISETP.LT.AND P0, PT, R197, UR6, !P0 ;  /* 0x00000006c5007c0c */ /* 0x002fe2000c701270 */
[----:B------:R-:W1:Y:S01]  /*8af0*/  LDCU UR6, c[0x0][0x398] ;  /* 0x00007300ff0677ac */ /* 0x000e620008000800 */
[----:B0-----:R-:W-:-:S04]  /*8b00*/  IMAD.WIDE R2, R203, 0x2, R76 ;  /* 0x00000002cb027825 */ /* 0x001fc800078e024c */
[----:B------:R-:W-:-:S05]  /*8b10*/  IMAD.WIDE R70, R203, 0x2, R68 ;  /* 0x00000002cb467825 */ /* 0x000fca00078e0244 */
[----:B------:R0:W-:Y:S01]  /*8b20*/  @P1 STG.E.U16 desc[UR22][R2.64], R80 ;  /* 0x0000005002001986 */ /* 0x0001e2000c101516 */
        /* <DEDUP_REMOVED lines=29> */
[----:B------:R-:W-:Y:S01]  /*8d00*/  ISETP.LT.AND P1, PT, R198, UR9, !P0 ;  /* 0x00000009c6007c0c */ /* 0x000fe2000c721270 */
[----:B------:R-:W3:Y:S01]  /*8d10*/  LDCU UR9, c[0x0][0x39c] ;  /* 0x00007380ff0977ac */ /* 0x000ee20008000800 */
[----:B------:R-:W-:Y:S01]  /*8d20*/  ISETP.LT.AND P0, PT, R197, UR10, !P0 ;  /* 0x0000000ac5007c0c */ /* 0x000fe2000c701270 */
[----:B------:R-:W4:Y:S01]  /*8d30*/  LDCU UR10, c[0x0][0x39c] ;  /* 0x00007380ff0a77ac */ /* 0x000f220008000800 */
[----:B0-----:R-:W-:-:S04]  /*8d40*/  IMAD.WIDE R2, R203, 0x2, R76 ;  /* 0x00000002cb027825 */ /* 0x001fc800078e024c */
[----:B------:R-:W-:-:S05]  /*8d50*/  IMAD.WIDE R70, R203, 0x2, R68 ;  /* 0x00000002cb467825 */ /* 0x000fca00078e0244 */
[----:B------:R0:W-:Y:S01]  /*8d60*/  @P1 STG.E.U16 desc[UR22][R2.64], R83 ;  /* 0x0000005302001986 */ /* 0x0001e2000c101516 */
[----:B------:R-:W-:Y:S01]  /*8d70*/  VIADD R203, R203, UR32 ;  /* 0x00000020cbcb7c36 */ /* 0x000fe20008000000 */
[----:B----4-:R-:W-:Y:S01]  /*8d80*/  ISETP.GE.AND P6, PT, R72, UR10, PT ;  /* 0x0000000a48007c0c */ /* 0x010fe2000bfc6270 */
[----:B------:R-:W4:Y:S01]  /*8d90*/  LDCU UR10, c[0x0][0x398] ;  /* 0x00007300ff0a77ac */ /* 0x000f220008000800 */
[----:B0-----:R-:W-:-:S05]  /*8da0*/  PRMT R3, R83, 0x7632, R3 ;  /* 0x0000763253037816 */ /* 0x001fca0000000003 */
[----:B------:R0:W-:Y:S01]  /*8db0*/  @P0 STG.E.U16 desc[UR22][R70.64], R3 ;  /* 0x0000000346000986 */ /* 0x0001e2000c101516 */
[----:B------:R-:W-:Y:S01]  /*8dc0*/  ISETP.GE.AND P0, PT, R0, UR7, PT ;  /* 0x0000000700007c0c */ /* 0x000fe2000bf06270 */
[----:B------:R-:W-:Y:S01]  /*8dd0*/  VIADD R0, R196, 0x11 ;  /* 0x00000011c4007836 */ /* 0x000fe20000000000 */
[----:B------:R-:W3:Y:S02]  /*8de0*/  LDCU UR7, c[0x0][0x39c] ;  /* 0x00007380ff0777ac */ /* 0x000ee40008000800 */
[----:B------:R-:W-:Y:S02]  /*8df0*/  ISETP.LT.AND P3, PT, R198, UR14, !P0 ;  /* 0x0000000ec6007c0c */ /* 0x000fe4000c761270 */
[----:B------:R-:W-:Y:S01]  /*8e00*/  ISETP.LT.AND P1, PT, R197, UR16, !P0 ;  /* 0x00000010c5007c0c */ /* 0x000fe2000c721270 */
[----:B------:R-:W3:Y:S01]  /*8e10*/  LDCU UR14, c[0x0][0x398] ;  /* 0x00007300ff0e77ac */ /* 0x000ee20008000800 */
[----:B--2---:R-:W-:Y:S01]  /*8e20*/  ISETP.GE.AND P2, PT, R0, UR4, PT ;  /* 0x0000000400007c0c */ /* 0x004fe2000bf46270 */
[----:B------:R-:W-:-:S02]  /*8e30*/  VIADD R0, R196, 0x12 ;  /* 0x00000012c4007836 */ /* 0x000fc40000000000 */
[C---:B0-----:R-:W-:Y:S01]  /*8e40*/  IMAD.WIDE R2, R203.reuse, 0x2, R76 ;  /* 0x00000002cb027825 */ /* 0x041fe200078e024c */
[----:B------:R-:W-:Y:S01]  /*8e50*/  ISETP.LT.AND P0, PT, R198, UR18, !P2 ;  /* 0x00000012c6007c0c */ /* 0x000fe2000d701270 */
[----:B------:R-:W0:Y:S01]  /*8e60*/  LDCU UR4, c[0x0][0x39c] ;  /* 0x00007380ff0477ac */ /* 0x000e220008000800 */
[----:B-1----:R-:W-:Y:S01]  /*8e70*/  ISETP.GE.AND P5, PT, R0, UR6, PT ;  /* 0x0000000600007c0c */ /* 0x002fe2000bfa6270 */
[----:B------:R-:W-:Y:S01]  /*8e80*/  IMAD.WIDE R70, R203, 0x2, R68 ;  /* 0x00000002cb467825 */ /* 0x000fe200078e0244 */
[----:B------:R-:W-:Y:S01]  /*8e90*/  ISETP.LT.AND P2, PT, R197, UR20, !P2 ;  /* 0x00000014c5007c0c */ /* 0x000fe2000d741270 */
[----:B------:R1:W-:Y:S01]  /*8ea0*/  @P3 STG.E.U16 desc[UR22][R2.64], R84 ;  /* 0x0000005402003986 */ /* 0x0003e2000c101516 */
[----:B------:R-:W2:Y:S01]  /*8eb0*/  LDCU UR16, c[0x0][0x398] ;  /* 0x00007300ff1077ac */ /* 0x000ea20008000800 */
[----:B------:R-:W-:Y:S02]  /*8ec0*/  VIADD R203, R203, UR32 ;  /* 0x00000020cbcb7c36 */ /* 0x000fe40008000000 */
[----:B------:R-:W-:Y:S01]  /*8ed0*/  VIADD R0, R196, 0x13 ;  /* 0x00000013c4007836 */ /* 0x000fe20000000000 */
[----:B------:R-:W0:Y:S01]  /*8ee0*/  LDCU UR6, c[0x0][0x39c] ;  /* 0x00007380ff0677ac */ /* 0x000e220008000800 */
[----:B------:R-:W-:-:S03]  /*8ef0*/  VIADD R75, R203, UR32 ;  /* 0x00000020cb4b7c36 */ /* 0x000fc60008000000 */
[----:B---3--:R-:W-:Y:S01]  /*8f00*/  ISETP.GE.AND P4, PT, R0, UR9, PT ;  /* 0x0000000900007c0c */ /* 0x008fe2000bf86270 */
[C---:B------:R-:W-:Y:S01]  /*8f10*/  IMAD.WIDE R72, R75.reuse, 0x2, R76 ;  /* 0x000000024b487825 */ /* 0x040fe200078e024c */
[----:B------:R-:W3:Y:S01]  /*8f20*/  LDCU UR9, c[0x0][0x398] ;  /* 0x00007300ff0977ac */ /* 0x000ee20008000800 */
[----:B-1----:R-:W-:Y:S02]  /*8f30*/  PRMT R3, R84, 0x7632, R3 ;  /* 0x0000763254037816 */ /* 0x002fe40000000003 */
[----:B------:R-:W-:Y:S01]  /*8f40*/  VIADD R79, R75, UR32 ;  /* 0x000000204b4f7c36 */ /* 0x000fe20008000000 */
[----:B------:R-:W1:Y:S01]  /*8f50*/  LDCU UR18, c[0x0][0x398] ;  /* 0x00007300ff1277ac */ /* 0x000e620008000800 */
[----:B------:R-:W-:Y:S01]  /*8f60*/  VIADD R0, R196, 0x15 ;  /* 0x00000015c4007836 */ /* 0x000fe20000000000 */
[----:B------:R2:W-:Y:S01]  /*8f70*/  @P1 STG.E.U16 desc[UR22][R70.64], R3 ;  /* 0x0000000346001986 */ /* 0x0005e2000c101516 */
[----:B------:R-:W1:Y:S03]  /*8f80*/  LDCU UR20, c[0x0][0x398] ;  /* 0x00007300ff1477ac */ /* 0x000e660008000800 */
[----:B------:R-:W-:Y:S01]  /*8f90*/  ISETP.GE.AND P3, PT, R0, UR12, PT ;  /* 0x0000000c00007c0c */ /* 0x000fe2000bf66270 */
[----:B------:R-:W-:Y:S01]  /*8fa0*/  VIADD R0, R196, 0x16 ;  /* 0x00000016c4007836 */ /* 0x000fe20000000000 */
[----:B------:R-:W1:Y:S04]  /*8fb0*/  LDCU UR12, c[0x0][0x398] ;  /* 0x00007300ff0c77ac */ /* 0x000e680008000800 */
[----:B0-----:R-:W-:Y:S01]  /*8fc0*/  ISETP.GE.AND P1, PT, R0, UR4, PT ;  /* 0x0000000400007c0c */ /* 0x001fe2000bf26270 */
[----:B------:R-:W-:Y:S01]  /*8fd0*/  VIADD R0, R196, 0x17 ;  /* 0x00000017c4007836 */ /* 0x000fe20000000000 */
[----:B------:R-:W0:Y:S01]  /*8fe0*/  LDCU UR4, c[0x0][0x39c] ;  /* 0x00007380ff0477ac */ /* 0x000e220008000800 */
[----:B--2---:R-:W-:-:S04]  /*8ff0*/  IMAD.WIDE R2, R203, 0x2, R76 ;  /* 0x00000002cb027825 */ /* 0x004fc800078e024c */
[----:B------:R-:W-:Y:S01]  /*9000*/  IMAD.WIDE R70, R203, 0x2, R68 ;  /* 0x00000002cb467825 */ /* 0x000fe200078e0244 */
[----:B------:R2:W-:Y:S01]  /*9010*/  @P0 STG.E.U16 desc[UR22][R2.64], R85 ;  /* 0x0000005502000986 */ /* 0x0005e2000c101516 */
[----:B------:R-:W-:Y:S01]  /*9020*/  ISETP.LT.AND P0, PT, R198, UR24, !P5 ;  /* 0x00000018c6007c0c */ /* 0x000fe2000ef01270 */
[----:B------:R-:W0:Y:S01]  /*9030*/  LDCU UR24, c[0x0][0x398] ;  /* 0x00007300ff1877ac */ /* 0x000e220008000800 */
[----:B------:R-:W-:Y:S01]  /*9040*/  ISETP.LT.AND P5, PT, R197, UR26, !P5 ;  /* 0x0000001ac5007c0c */ /* 0x000fe2000efa1270 */
[----:B------:R-:W0:Y:S01]  /*9050*/  LDCU UR26, c[0x0][0x398] ;  /* 0x00007300ff1a77ac */ /* 0x000e220008000800 */
[----:B--2---:R-:W-:-:S05]  /*9060*/  PRMT R3, R85, 0x7632, R3 ;  /* 0x0000763255037816 */ /* 0x004fca0000000003 */
[----:B------:R2:W-:Y:S01]  /*9070*/  @P2 STG.E.U16 desc[UR22][R70.64], R3 ;  /* 0x0000000346002986 */ /* 0x0005e2000c101516 */
[----:B------:R-:W-:Y:S01]  /*9080*/  ISETP.GE.AND P2, PT, R0, UR6, PT ;  /* 0x0000000600007c0c */ /* 0x000fe2000bf46270 */
[----:B------:R-:W-:Y:S01]  /*9090*/  VIADD R0, R196, 0x18 ;  /* 0x00000018c4007836 */ /* 0x000fe20000000000 */
[----:B------:R-:W0:Y:S01]  /*90a0*/  LDCU UR6, c[0x0][0x39c] ;  /* 0x00007380ff0677ac */ /* 0x000e220008000800 */
[----:B------:R1:W-:Y:S01]  /*90b0*/  @P0 STG.E.U16 desc[UR22][R72.64], R86 ;  /* 0x0000005648000986 */ /* 0x0003e2000c101516 */
[----:B------:R-:W-:Y:S02]  /*90c0*/  ISETP.LT.AND P0, PT, R198, UR28, !P4 ;  /* 0x0000001cc6007c0c */ /* 0x000fe4000e701270 */
[----:B------:R-:W-:Y:S01]  /*90d0*/  ISETP.LT.AND P4, PT, R197, UR30, !P4 ;  /* 0x0000001ec5007c0c */ /* 0x000fe2000e781270 */
[----:B------:R-:W0:Y:S01]  /*90e0*/  LDCU UR28, c[0x0][0x398] ;  /* 0x00007300ff1c77ac */ /* 0x000e220008000800 */
[----:B--2---:R-:W-:Y:S01]  /*90f0*/  IMAD.WIDE R2, R75, 0x2, R68 ;  /* 0x000000024b027825 */ /* 0x004fe200078e0244 */
[----:B------:R-:W2:Y:S01]  /*9100*/  LDCU UR30, c[0x0][0x398] ;  /* 0x00007300ff1e77ac */ /* 0x000ea20008000800 */
[----:B-1----:R-:W-:-:S02]  /*9110*/  PRMT R73, R86, 0x7632, R73 ;  /* 0x0000763256497816 */ /* 0x002fc40000000049 */
[----:B------:R-:W-:-:S03]  /*9120*/  IMAD.WIDE R70, R79, 0x2, R76 ;  /* 0x000000024f467825 */ /* 0x000fc600078e024c */
[----:B------:R1:W-:Y:S01]  /*9130*/  @P5 STG.E.U16 desc[UR22][R2.64], R73 ;  /* 0x0000004902005986 */ /* 0x0003e2000c101516 */
[----:B------:R-:W-:Y:S01]  /*9140*/  VIADD R75, R79, UR32 ;  /* 0x000000204f4b7c36 */ /* 0x000fe20008000000 */
[----:B------:R-:W-:Y:S01]  /*9150*/  ISETP.GE.AND P5, PT, R0, UR7, PT ;  /* 0x0000000700007c0c */ /* 0x000fe2000bfa6270 */
[----:B------:R-:W-:Y:S01]  /*9160*/  VIADD R0, R196, 0x19 ;  /* 0x00000019c4007836 */ /* 0x000fe20000000000 */
[----:B------:R0:W-:Y:S01]  /*9170*/  @P0 STG.E.U16 desc[UR22][R70.64], R87 ;  /* 0x0000005746000986 */ /* 0x0001e2000c101516 */
[----:B------:R-:W-:Y:S01]  /*9180*/  ISETP.LT.AND P0, PT, R198, UR33, !P6 ;  /* 0x00000021c6007c0c */ /* 0x000fe2000f701270 */
[----:B------:R-:W2:Y:S01]  /*9190*/  LDCU UR7, c[0x0][0x39c] ;  /* 0x00007380ff0777ac */ /* 0x000ea20008000800 */
[----:B------:R-:W-:Y:S01]  /*91a0*/  ISETP.LT.AND P6, PT, R197, UR34, !P6 ;  /* 0x00000022c5007c0c */ /* 0x000fe2000f7c1270 */
[----:B------:R-:W2:Y:S01]  /*91b0*/  LDCU UR33, c[0x0][0x398] ;  /* 0x00007300ff2177ac */ /* 0x000ea20008000800 */
[----:B-1----:R-:W-:Y:S01]  /*91c0*/  IMAD.WIDE R72, R79, 0x2, R68 ;  /* 0x000000024f487825 */ /* 0x002fe200078e0244 */
[----:B------:R-:W1:Y:S01]  /*91d0*/  LDCU UR34, c[0x0][0x398] ;  /* 0x00007300ff2277ac */ /* 0x000e620008000800 */
[----:B0-----:R-:W-:-:S02]  /*91e0*/  PRMT R71, R87, 0x7632, R71 ;  /* 0x0000763257477816 */ /* 0x001fc40000000047 */
        /* <DEDUP_REMOVED lines=10> */
[----:B0-----:R-:W-:Y:S01]  /*9290*/  IMAD.WIDE R70, R75, 0x2, R68 ;  /* 0x000000024b467825 */ /* 0x001fe200078e0244 */
[----:B-1----:R-:W-:-:S03]  /*92a0*/  PRMT R3, R88, 0x7632, R3 ;  /* 0x0000763258037816 */ /* 0x002fc60000000003 */
[C---:B------:R-:W-:Y:S02]  /*92b0*/  IMAD.WIDE R72, R79.reuse, 0x2, R76 ;  /* 0x000000024f487825 */ /* 0x040fe400078e024c */
[----:B------:R0:W-:Y:S02]  /*92c0*/  @P6 STG.E.U16 desc[UR22][R70.64], R3 ;  /* 0x0000000346006986 */ /* 0x0001e4000c101516 */
[----:B------:R-:W-:Y:S01]  /*92d0*/  VIADD R75, R79, UR32 ;  /* 0x000000204f4b7c36 */ /* 0x000fe20008000000 */
[----:B------:R-:W-:Y:S01]  /*92e0*/  ISETP.GE.AND P6, PT, R0, UR6, PT ;  /* 0x0000000600007c0c */ /* 0x000fe2000bfc6270 */
[----:B------:R-:W-:Y:S01]  /*92f0*/  VIADD R0, R196, 0x1b ;  /* 0x0000001bc4007836 */ /* 0x000fe20000000000 */
[----:B------:R1:W-:Y:S01]  /*9300*/  @P0 STG.E.U16 desc[UR22][R72.64], R89 ;  /* 0x0000005948000986 */ /* 0x0003e2000c101516 */
[----:B------:R-:W-:Y:S01]  /*9310*/  ISETP.LT.AND P0, PT, R198, UR16, !P1 ;  /* 0x00000010c6007c0c */ /* 0x000fe2000cf01270 */
[----:B------:R-:W2:Y:S01]  /*9320*/  LDCU UR6, c[0x0][0x39c] ;  /* 0x00007380ff0677ac */ /* 0x000ea20008000800 */
[----:B------:R-:W-:Y:S01]  /*9330*/  ISETP.LT.AND P1, PT, R197, UR36, !P1 ;  /* 0x00000024c5007c0c */ /* 0x000fe2000cf21270 */
[----:B------:R-:W3:Y:S01]  /*9340*/  LDCU UR16, c[0x0][0x398] ;  /* 0x00007300ff1077ac */ /* 0x000ee20008000800 */
[----:B0-----:R-:W-:Y:S01]  /*9350*/  IMAD.WIDE R2, R79, 0x2, R68 ;  /* 0x000000024f027825 */ /* 0x001fe200078e0244 */
[----:B-1----:R-:W-:-:S03]  /*9360*/  PRMT R73, R89, 0x7632, R73 ;  /* 0x0000763259497816 */ /* 0x002fc60000000049 */
[C---:B------:R-:W-:Y:S02]  /*9370*/  IMAD.WIDE R70, R75.reuse, 0x2, R76 ;  /* 0x000000024b467825 */ /* 0x040fe400078e024c */
[----:B------:R0:W-:Y:S02]  /*9380*/  @P3 STG.E.U16 desc[UR22][R2.64], R73 ;  /* 0x0000004902003986 */ /* 0x0001e4000c101516 */
[----:B------:R-:W-:Y:S01]  /*9390*/  VIADD R79, R75, UR32 ;  /* 0x000000204b4f7c36 */ /* 0x000fe20008000000 */
[----:B--2---:R-:W-:Y:S01]  /*93a0*/  ISETP.GE.AND P3, PT, R0, UR7, PT ;  /* 0x0000000700007c0c */ /* 0x004fe2000bf66270 */
[----:B------:R-:W-:Y:S01]  /*93b0*/  VIADD R0, R196, 0x1c ;  /* 0x0000001cc4007836 */ /* 0x000fe20000000000 */
[----:B------:R1:W-:Y:S01]  /*93c0*/  @P0 STG.E.U16 desc[UR22][R70.64], R90 ;  /* 0x0000005a46000986 */ /* 0x0003e2000c101516 */
[----:B---3--:R-:W-:Y:S01]  /*93d0*/  ISETP.LT.AND P0, PT, R198, UR9, !P2 ;  /* 0x00000009c6007c0c */ /* 0x008fe2000d701270 */
[----:B------:R-:W2:Y:S01]  /*93e0*/  LDCU UR9, c[0x0][0x398] ;  /* 0x00007300ff0977ac */ /* 0x000ea20008000800 */
[----:B----4-:R-:W-:Y:S01]  /*93f0*/  ISETP.LT.AND P2, PT, R197, UR10, !P2 ;  /* 0x0000000ac5007c0c */ /* 0x010fe2000d741270 */
[----:B------:R-:W3:Y:S01]  /*9400*/  LDCU UR7, c[0x0][0x39c] ;  /* 0x00007380ff0777ac */ /* 0x000ee20008000800 */
[----:B0-----:R-:W-:Y:S01]  /*9410*/  IMAD.WIDE R72, R75, 0x2, R68 ;  /* 0x000000024b487825 */ /* 0x001fe200078e0244 */
[----:B------:R-:W0:Y:S01]  /*9420*/  LDCU UR10, c[0x0][0x398] ;  /* 0x00007300ff0a77ac */ /* 0x000e220008000800 */
        /* <DEDUP_REMOVED lines=8> */
[----:B------:R-:W0:Y:S01]  /*94b0*/  LDCU UR4, c[0x0][0x39c] ;  /* 0x00007380ff0477ac */ /* 0x000e220008000800 */
[----:B------:R-:W-:Y:S01]  /*94c0*/  ISETP.LT.AND P5, PT, R197, UR18, !P5 ;  /* 0x00000012c5007c0c */ /* 0x000fe2000efa1270 */
[----:B------:R-:W0:Y:S01]  /*94d0*/  LDCU UR12, c[0x0][0x398] ;  /* 0x00007300ff0c77ac */ /* 0x000e220008000800 */
[----:B-1----:R-:W-:Y:S01]  /*94e0*/  IMAD.WIDE R70, R79, 0x2, R68 ;  /* 0x000000024f467825 */ /* 0x002fe200078e0244 */
[----:B------:R-:W1:Y:S01]  /*94f0*/  LDCU UR18, c[0x0][0x398] ;  /* 0x00007300ff1277ac */ /* 0x000e620008000800 */
[----:B----4-:R-:W-:-:S02]  /*9500*/  PRMT R3, R91, 0x7632, R3 ;  /* 0x000076325b037816 */ /* 0x010fc40000000003 */
[----:B------:R-:W-:-:S03]  /*9510*/  IMAD.WIDE R72, R75, 0x2, R76 ;  /* 0x000000024b487825 */ /* 0x000fc600078e024c */
[----:B------:R4:W-:Y:S01]  /*9520*/  @P2 STG.E.U16 desc[UR22][R70.64], R3 ;  /* 0x0000000346002986 */ /* 0x0009e2000c101516 */
[----:B------:R-:W-:Y:S01]  /*9530*/  VIADD R79, R75, UR32 ;  /* 0x000000204b4f7c36 */ /* 0x000fe20008000000 */
[----:B------:R-:W-:Y:S01]  /*9540*/  ISETP.GE.AND P2, PT, R0, UR6, PT ;  /* 0x0000000600007c0c */ /* 0x000fe2000bf46270 */
[----:B------:R-:W-:Y:S01]  /*9550*/  VIADD R0, R196, 0x1e ;  /* 0x0000001ec4007836 */ /* 0x000fe20000000000 */
[----:B------:R0:W-:Y:S01]  /*9560*/  @P0 STG.E.U16 desc[UR22][R72.64], R92 ;  /* 0x0000005c48000986 */ /* 0x0001e2000c101516 */
[----:B------:R-:W-:Y:S01]  /*9570*/  ISETP.LT.AND P0, PT, R198, UR20, !P4 ;  /* 0x00000014c6007c0c */ /* 0x000fe2000e701270 */
[----:B------:R-:W1:Y:S01]  /*9580*/  LDCU UR6, c[0x0][0x39c] ;  /* 0x00007380ff0677ac */ /* 0x000e620008000800 */
[----:B------:R-:W-:Y:S01]  /*9590*/  ISETP.LT.AND P4, PT, R197, UR24, !P4 ;  /* 0x00000018c5007c0c */ /* 0x000fe2000e781270 */
[----:B------:R-:W1:Y:S01]  /*95a0*/  LDCU UR20, c[0x0][0x398] ;  /* 0x00007300ff1477ac */ /* 0x000e620008000800 */
[----:B----4-:R-:W-:Y:S01]  /*95b0*/  IMAD.WIDE R2, R75, 0x2, R68 ;  /* 0x000000024b027825 */ /* 0x010fe200078e0244 */
[----:B------:R-:W4:Y:S01]  /*95c0*/  LDCU UR24, c[0x0][0x398] ;  /* 0x00007300ff1877ac */ /* 0x000f220008000800 */
[----:B0-----:R-:W-:-:S02]  /*95d0*/  PRMT R73, R92, 0x7632, R73 ;  /* 0x000076325c497816 */ /* 0x001fc40000000049 */
[----:B------:R-:W-:-:S03]  /*95e0*/  IMAD.WIDE R70, R79, 0x2, R76 ;  /* 0x000000024f467825 */ /* 0x000fc600078e024c */
[----:B------:R0:W-:Y:S01]  /*95f0*/  @P5 STG.E.U16 desc[UR22][R2.64], R73 ;  /* 0x0000004902005986 */ /* 0x0001e2000c101516 */
[----:B------:R-:W-:Y:S01]  /*9600*/  VIADD R75, R79, UR32 ;  /* 0x000000204f4b7c36 */ /* 0x000fe20008000000 */
[----:B---3--:R-:W-:Y:S01]  /*9610*/  ISETP.GE.AND P5, PT, R0, UR7, PT ;  /* 0x0000000700007c0c */ /* 0x008fe2000bfa6270 */
[----:B------:R-:W-:Y:S01]  /*9620*/  VIADD R0, R196, 0x1f ;  /* 0x0000001fc4007836 */ /* 0x000fe20000000000 */
[----:B------:R3:W-:Y:S01]  /*9630*/  @P0 STG.E.U16 desc[UR22][R70.64], R93 ;  /* 0x0000005d46000986 */ /* 0x0007e2000c101516 */
[----:B------:R-:W-:Y:S01]  /*9640*/  ISETP.LT.AND P0, PT, R198, UR26, !P6 ;  /* 0x0000001ac6007c0c */ /* 0x000fe2000f701270 */
[----:B------:R-:W1:Y:S01]  /*9650*/  LDCU UR7, c[0x0][0x39c] ;  /* 0x00007380ff0777ac */ /* 0x000e620008000800 */
[----:B------:R-:W-:Y:S01]  /*9660*/  ISETP.LT.AND P6, PT, R197, UR28, !P6 ;  /* 0x0000001cc5007c0c */ /* 0x000fe2000f7c1270 */
[----:B------:R-:W1:Y:S01]  /*9670*/  LDCU UR26, c[0x0][0x398] ;  /* 0x00007300ff1a77ac */ /* 0x000e620008000800 */
[----:B0-----:R-:W-:Y:S01]  /*9680*/  IMAD.WIDE R72, R79, 0x2, R68 ;  /* 0x000000024f487825 */ /* 0x001fe200078e0244 */
[----:B------:R-:W0:Y:S01]  /*9690*/  LDCU UR28, c[0x0][0x398] ;  /* 0x00007300ff1c77ac */ /* 0x000e220008000800 */
[----:B---3--:R-:W-:-:S02]  /*96a0*/  PRMT R71, R93, 0x7632, R71 ;  /* 0x000076325d477816 */ /* 0x008fc40000000047 */
        /* <DEDUP_REMOVED lines=10> */
[----:B---3--:R-:W-:Y:S01]  /*9750*/  IMAD.WIDE R70, R75, 0x2, R68 ;  /* 0x000000024b467825 */ /* 0x008fe200078e0244 */
[----:B------:R-:W3:Y:S01]  /*9760*/  LDCU UR33, c[0x0][0x398] ;  /* 0x00007300ff2177ac */ /* 0x000ee20008000800 */
[----:B0-----:R-:W-:-:S02]  /*9770*/  PRMT R3, R94, 0x7632, R3 ;  /* 0x000076325e037816 */ /* 0x001fc40000000003 */
[----:B------:R-:W-:-:S03]  /*9780*/  IMAD.WIDE R72, R79, 0x2, R76 ;  /* 0x000000024f487825 */ /* 0x000fc600078e024c */
[----:B------:R0:W-:Y:S01]  /*9790*/  @P6 STG.E.U16 desc[UR22][R70.64], R3 ;  /* 0x0000000346006986 */ /* 0x0001e2000c101516 */
[----:B------:R-:W-:Y:S01]  /*97a0*/  VIADD R75, R79, UR32 ;  /* 0x000000204f4b7c36 */ /* 0x000fe20008000000 */
[----:B-1----:R-:W-:Y:S01]  /*97b0*/  ISETP.GE.AND P6, PT, R0, UR6, PT ;  /* 0x0000000600007c0c */ /* 0x002fe2000bfc6270 */
[----:B------:R-:W-:Y:S01]  /*97c0*/  VIADD R0, R196, 0x21 ;  /* 0x00000021c4007836 */ /* 0x000fe20000000000 */
[----:B------:R1:W-:Y:S01]  /*97d0*/  @P0 STG.E.U16 desc[UR22][R72.64], R95 ;  /* 0x0000005f48000986 */ /* 0x0003e2000c101516 */
[----:B------:R-:W-:Y:S01]  /*97e0*/  ISETP.LT.AND P0, PT, R198, UR14, !P1 ;  /* 0x0000000ec6007c0c */ /* 0x000fe2000cf01270 */
[----:B------:R-:W2:Y:S01]  /*97f0*/  LDCU UR14, c[0x0][0x398] ;  /* 0x00007300ff0e77ac */ /* 0x000ea20008000800 */
[----:B------:R-:W-:Y:S01]  /*9800*/  ISETP.LT.AND P1, PT, R197, UR16, !P1 ;  /* 0x00000010c5007c0c */ /* 0x000fe2000cf21270 */
[----:B------:R-:W2:Y:S01]  /*9810*/  LDCU UR6, c[0x0][0x39c] ;  /* 0x00007380ff0677ac */ /* 0x000ea20008000800 */
        /* <DEDUP_REMOVED lines=9> */
[----:B--2---:R-:W-:Y:S01]  /*98b0*/  ISETP.LT.AND P0, PT, R198, UR9, !P2 ;  /* 0x00000009c6007c0c */ /* 0x004fe2000d701270 */
        /* <DEDUP_REMOVED lines=26> */
[----:B------:R-:W3:Y:S01]  /*9a60*/  LDCU UR6, c[0x0][0x39c] ;  /* 0x00007380ff0677ac */ /* 0x000ee20008000800 */
[----:B------:R-:W-:Y:S01]  /*9a70*/  ISETP.LT.AND P4, PT, R197, UR20, !P4 ;  /* 0x00000014c5007c0c */ /* 0x000fe2000e781270 */
[----:B------:R-:W3:Y:S01]  /*9a80*/  LDCU UR18, c[0x0][0x398] ;  /* 0x00007300ff1277ac */ /* 0x000ee20008000800 */
[----:B-1----:R-:W-:Y:S01]  /*9a90*/  IMAD.WIDE R2, R75, 0x2, R68 ;  /* 0x000000024b027825 */ /* 0x002fe200078e0244 */
[----:B------:R-:W1:Y:S01]  /*9aa0*/  LDCU UR20, c[0x0][0x398] ;  /* 0x00007300ff1477ac */ /* 0x000e620008000800 */
[----:B0-----:R-:W-:-:S02]  /*9ab0*/  PRMT R73, R98, 0x7632, R73 ;  /* 0x0000763262497816 */ /* 0x001fc40000000049 */
[----:B------:R-:W-:-:S03]  /*9ac0*/  IMAD.WIDE R70, R79, 0x2, R76 ;  /* 0x000000024f467825 */ /* 0x000fc600078e024c */
[----:B------:R0:W-:Y:S01]  /*9ad0*/  @P5 STG.E.U16 desc[UR22][R2.64], R73 ;  /* 0x0000004902005986 */ /* 0x0001e2000c101516 */
[----:B------:R-:W-:Y:S01]  /*9ae0*/  VIADD R75, R79, UR32 ;  /* 0x000000204f4b7c36 */ /* 0x000fe20008000000 */
[----:B--2---:R-:W-:Y:S01]  /*9af0*/  ISETP.GE.AND P5, PT, R0, UR7, PT ;  /* 0x0000000700007c0c */ /* 0x004fe2000bfa6270 */
[----:B------:R-:W-:Y:S01]  /*9b00*/  VIADD R0, R196, 0x25 ;  /* 0x00000025c4007836 */ /* 0x000fe20000000000 */
[----:B------:R2:W-:Y:S01]  /*9b10*/  @P0 STG.E.U16 desc[UR22][R70.64], R99 ;  /* 0x0000006346000986 */ /* 0x0005e2000c101516 */
[----:B----4-:R-:W-:Y:S01]  /*9b20*/  ISETP.LT.AND P0, PT, R198, UR24, !P6 ;  /* 0x00000018c6007c0c */ /* 0x010fe2000f701270 */
[----:B------:R-:W4:Y:S01]  /*9b30*/  LDCU UR7, c[0x0][0x39c] ;  /* 0x00007380ff0777ac */ /* 0x000f220008000800 */
[----:B------:R-:W-:Y:S01]  /*9b40*/  ISETP.LT.AND P6, PT, R197, UR26, !P6 ;  /* 0x0000001ac5007c0c */ /* 0x000fe2000f7c1270 */
[----:B------:R-:W1:Y:S01]  /*9b50*/  LDCU UR24, c[0x0][0x398] ;  /* 0x00007300ff1877ac */ /* 0x000e620008000800 */
[----:B0-----:R-:W-:Y:S01]  /*9b60*/  IMAD.WIDE R72, R79, 0x2, R68 ;  /* 0x000000024f487825 */ /* 0x001fe200078e0244 */
[----:B------:R-:W0:Y:S01]  /*9b70*/  LDCU UR26, c[0x0][0x398] ;  /* 0x00007300ff1a77ac */ /* 0x000e220008000800 */
[----:B--2---:R-:W-:-:S02]  /*9b80*/  PRMT R71, R99, 0x7632, R71 ;  /* 0x0000763263477816 */ /* 0x004fc40000000047 */
        /* <DEDUP_REMOVED lines=10> */
[----:B--2---:R-:W-:Y:S01]  /*9c30*/  IMAD.WIDE R70, R75, 0x2, R68 ;  /* 0x000000024b467825 */ /* 0x004fe200078e0244 */
[----:B------:R-:W2:Y:S01]  /*9c40*/  LDCU UR30, c[0x0][0x398] ;  /* 0x00007300ff1e77ac */ /* 0x000ea20008000800 */
        /* <DEDUP_REMOVED lines=17> */
[----:B----4-:R-:W-:Y:S01]  /*9d60*/  ISETP.GE.AND P3, PT, R0, UR7, PT ;  /* 0x0000000700007c0c */ /* 0x010fe2000bf66270 */
[----:B------:R-:W-:Y:S01]  /*9d70*/  VIADD R0, R196, 0x28 ;  /* 0x00000028c4007836 */ /* 0x000fe20000000000 */
[----:B------:R4:W-:Y:S01]  /*9d80*/  @P0 STG.E.U16 desc[UR22][R70.64], R102 ;  /* 0x0000006646000986 */ /* 0x0009e2000c101516 */
[----:B------:R-:W-:Y:S01]  /*9d90*/  ISETP.LT.AND P0, PT, R198, UR9, !P2 ;  /* 0x00000009c6007c0c */ /* 0x000fe2000d701270 */
[----:B------:R-:W0:Y:S01]  /*9da0*/  LDCU UR9, c[0x0][0x398] ;  /* 0x00007300ff0977ac */ /* 0x000e220008000800 */
[----:B------:R-:W-:Y:S01]  /*9db0*/  ISETP.LT.AND P2, PT, R197, UR16, !P2 ;  /* 0x00000010c5007c0c */ /* 0x000fe2000d741270 */
[----:B------:R-:W0:Y:S01]  /*9dc0*/  LDCU UR7, c[0x0][0x39c] ;  /* 0x00007380ff0777ac */ /* 0x000e220008000800 */
[----:B---3--:R-:W-:Y:S01]  /*9dd0*/  IMAD.WIDE R72, R75, 0x2, R68 ;  /* 0x000000024b487825 */ /* 0x008fe200078e0244 */
[----:B------:R-:W3:Y:S01]  /*9de0*/  LDCU UR16, c[0x0][0x398] ;  /* 0x00007300ff1077ac */ /* 0x000ee20008000800 */
[----:B----4-:R-:W-:-:S02]  /*9df0*/  PRMT R71, R102, 0x7632, R71 ;  /* 0x0000763266477816 */ /* 0x010fc40000000047 */
[----:B------:R-:W-:-:S03]  /*9e00*/  IMAD.WIDE R2, R79, 0x2, R76 ;  /* 0x000000024f027825 */ /* 0x000fc600078e024c */
[----:B------:R4:W-:Y:S01]  /*9e10*/  @P1 STG.E.U16 desc[UR22][R72.64], R71 ;  /* 0x0000004748001986 */ /* 0x0009e2000c101516 */
[----:B------:R-:W-:Y:S01]  /*9e20*/  VIADD R75, R79, UR32 ;  /* 0x000000204f4b7c36 */ /* 0x000fe20008000000 */
[----:B-1----:R-:W-:Y:S01]  /*9e30*/  ISETP.GE.AND P1, PT, R0, UR4, PT ;  /* 0x0000000400007c0c */ /* 0x002fe2000bf26270 */
[----:B------:R-:W-:Y:S01]  /*9e40*/  VIADD R0, R196, 0x29 ;  /* 0x00000029c4007836 */ /* 0x000fe20000000000 */
[----:B------:R1:W-:Y:S01]  /*9e50*/  @P0 STG.E.U16 desc[UR22][R2.64], R103 ;  /* 0x0000006702000986 */ /* 0x0003e2000c101516 */
[----:B------:R-:W-:Y:S01]  /*9e60*/  ISETP.LT.AND P0, PT, R198, UR10, !P5 ;  /* 0x0000000ac6007c0c */ /* 0x000fe2000ef01270 */
[----:B------:R-:W0:Y:S01]  /*9e70*/  LDCU UR10, c[0x0][0x398] ;  /* 0x00007300ff0a77ac */ /* 0x000e220008000800 */
[----:B------:R-:W-:Y:S01]  /*9e80*/  ISETP.LT.AND P5, PT, R197, UR34, !P5 ;  /* 0x00000022c5007c0c */ /* 0x000fe2000efa1270 */
[----:B------:R-:W0:Y:S01]  /*9e90*/  LDCU UR4, c[0x0][0x39c] ;  /* 0x00007380ff0477ac */ /* 0x000e220008000800 */
[----:B----4-:R-:W-:Y:S01]  /*9ea0*/  IMAD.WIDE R70, R79, 0x2, R68 ;  /* 0x000000024f467825 */ /* 0x010fe200078e0244 */
[----:B------:R-:W4:Y:S01]  /*9eb0*/  LDCU UR34, c[0x0][0x398] ;  /* 0x00007300ff2277ac */ /* 0x000f220008000800 */
        /* <DEDUP_REMOVED lines=78> */
[----:B---3--:R-:W-:-:S02]  /*a3a0*/  PRMT R3, R109, 0x7632, R3 ;  /* 0x000076326d037816 */ /* 0x008fc40000000003 */
        /* <DEDUP_REMOVED lines=8> */
[----:B----4-:R-:W-:Y:S01]  /*a430*/  ISETP.LT.AND P4, PT, R197, UR34, !P4 ;  /* 0x00000022c5007c0c */ /* 0x010fe2000e781270 */
[----:B------:R-:W4:Y:S01]  /*a440*/  LDCU UR6, c[0x0][0x39c] ;  /* 0x00007380ff0677ac */ /* 0x000f220008000800 */
[----:B---3--:R-:W-:Y:S01]  /*a450*/  IMAD.WIDE R2, R75, 0x2, R68 ;  /* 0x000000024b027825 */ /* 0x008fe200078e0244 */
[----:B------:R-:W3:Y:S01]  /*a460*/  LDCU UR34, c[0x0][0x398] ;  /* 0x00007300ff2277ac */ /* 0x000ee20008000800 */
        /* <DEDUP_REMOVED lines=37> */
[----:B--2---:R-:W-:Y:S01]  /*a6c0*/  IMAD.WIDE R2, R79, 0x2, R68 ;  /* 0x000000024f027825 */ /* 0x004fe200078e0244 */
[----:B------:R-:W2:Y:S01]  /*a6d0*/  LDCU UR28, c[0x0][0x398] ;  /* 0x00007300ff1c77ac */ /* 0x000ea20008000800 */
[----:B----4-:R-:W-:-:S02]  /*a6e0*/  PRMT R73, R113, 0x7632, R73 ;  /* 0x0000763271497816 */ /* 0x010fc40000000049 */
[----:B------:R-:W-:-:S03]  /*a6f0*/  IMAD.WIDE R70, R75, 0x2, R76 ;  /* 0x000000024b467825 */ /* 0x000fc600078e024c */
[----:B------:R4:W-:Y:S01]  /*a700*/  @P3 STG.E.U16 desc[UR22][R2.64], R73 ;  /* 0x0000004902003986 */ /* 0x0009e2000c101516 */
[----:B------:R-:W-:Y:S01]  /*a710*/  VIADD R79, R75, UR32 ;  /* 0x000000204b4f7c36 */ /* 0x000fe20008000000 */
[----:B---3--:R-:W-:Y:S01]  /*a720*/  ISETP.GE.AND P3, PT, R0, UR7, PT ;  /* 0x0000000700007c0c */ /* 0x008fe2000bf66270 */
        /* <DEDUP_REMOVED lines=21> */
[----:B-1----:R-:W-:-:S02]  /*a880*/  PRMT R3, R115, 0x7632, R3 ;  /* 0x0000763273037816 */ /* 0x002fc40000000003 */
[----:B------:R-:W-:-:S03]  /*a890*/  IMAD.WIDE R72, R75, 0x2, R76 ;  /* 0x000000024b487825 */ /* 0x000fc600078e024c */
[----:B------:R1:W-:Y:S01]  /*a8a0*/  @P2 STG.E.U16 desc[UR22][R70.64], R3 ;  /* 0x0000000346002986 */ /* 0x0003e2000c101516 */
[----:B------:R-:W-:Y:S01]  /*a8b0*/  VIADD R79, R75, UR32 ;  /* 0x000000204b4f7c36 */ /* 0x000fe20008000000 */
[----:B0-----:R-:W-:Y:S01]  /*a8c0*/  ISETP.GE.AND P2, PT, R0, UR6, PT ;  /* 0x0000000600007c0c */ /* 0x001fe2000bf46270 */
        /* <DEDUP_REMOVED lines=19> */
[----:B0-----:R-:W-:Y:S01]  /*aa00*/  IMAD.WIDE R72, R79, 0x2, R68 ;  /* 0x000000024f487825 */ /* 0x001fe200078e0244 */
[----:B------:R-:W0:Y:S01]  /*aa10*/  LDCU UR34, c[0x0][0x398] ;  /* 0x00007300ff2277ac */ /* 0x000e220008000800 */
[----:B-1----:R-:W-:-:S02]  /*aa20*/  PRMT R71, R117, 0x7632, R71 ;  /* 0x0000763275477816 */ /* 0x002fc40000000047 */
[----:B------:R-:W-:-:S03]  /*aa30*/  IMAD.WIDE R2, R75, 0x2, R76 ;  /* 0x000000024b027825 */ /* 0x000fc600078e024c */
[----:B------:R1:W-:Y:S01]  /*aa40*/  @P4 STG.E.U16 desc[UR22][R72.64], R71 ;  /* 0x0000004748004986 */ /* 0x0003e2000c101516 */
[----:B------:R-:W-:Y:S01]  /*aa50*/  VIADD R79, R75, UR32 ;  /* 0x000000204b4f7c36 */ /* 0x000fe20008000000 */
[----:B--2---:R-:W-:Y:S01]  /*aa60*/  ISETP.GE.AND P4, PT, R0, UR4, PT ;  /* 0x0000000400007c0c */ /* 0x004fe2000bf86270 */
        /* <DEDUP_REMOVED lines=8> */
[----:B--2---:R-:W-:-:S02]  /*aaf0*/  PRMT R3, R118, 0x7632, R3 ;  /* 0x0000763276037816 */ /* 0x004fc40000000003 */
[----:B------:R-:W-:-:S03]  /*ab00*/  IMAD.WIDE R72, R79, 0x2, R76 ;  /* 0x000000024f487825 */ /* 0x000fc600078e024c */
[----:B------:R2:W-:Y:S01]  /*ab10*/  @P6 STG.E.U16 desc[UR22][R70.64], R3 ;  /* 0x0000000346006986 */ /* 0x0005e2000c101516 */
[----:B------:R-:W-:Y:S01]  /*ab20*/  VIADD R75, R79, UR32 ;  /* 0x000000204f4b7c36 */ /* 0x000fe20008000000 */
[----:B------:R-:W-:Y:S01]  /*ab30*/  ISETP.GE.AND P6, PT, R0, UR6, PT ;  /* 0x0000000600007c0c */ /* 0x000fe2000bfc6270 */
[----:B------:R-:W0:Y:S01]  /*ab40*/  LDCU UR6, c[0x0][0x39c] ;  /* 0x00007380ff0677ac */ /* 0x000e220008000800 */
[----:B------:R1:W-:Y:S01]  /*ab50*/  @P0 STG.E.U16 desc[UR22][R72.64], R119 ;  /* 0x0000007748000986 */ /* 0x0003e2000c101516 */
[----:B------:R-:W-:Y:S01]  /*ab60*/  ISETP.LT.AND P0, PT, R198, UR14, !P1 ;  /* 0x0000000ec6007c0c */ /* 0x000fe2000cf01270 */
[----:B------:R-:W-:Y:S01]  /*ab70*/  VIADD R0, R196, 0x39 ;  /* 0x00000039c4007836 */ /* 0x000fe20000000000 */
        /* <DEDUP_REMOVED lines=17> */
[----:B---3--:R-:W-:-:S02]  /*ac90*/  PRMT R71, R120, 0x7632, R71 ;  /* 0x0000763278477816 */ /* 0x008fc40000000047 */
[----:B------:R-:W-:-:S03]  /*aca0*/  IMAD.WIDE R2, R79, 0x2, R76 ;  /* 0x000000024f027825 */ /* 0x000fc600078e024c */
[----:B------:R3:W-:Y:S01]  /*acb0*/  @P1 STG.E.U16 desc[UR22][R72.64], R71 ;  /* 0x0000004748001986 */ /* 0x0007e2000c101516 */
[----:B------:R-:W-:Y:S01]  /*acc0*/  VIADD R75, R79, UR32 ;  /* 0x000000204f4b7c36 */ /* 0x000fe20008000000 */
[----:B0-----:R-:W-:Y:S01]  /*acd0*/  ISETP.GE.AND P1, PT, R0, UR4, PT ;  /* 0x0000000400007c0c */ /* 0x001fe2000bf26270 */
[----:B------:R-:W-:Y:S01]  /*ace0*/  VIADD R0, R196, 0x3b ;  /* 0x0000003bc4007836 */ /* 0x000fe20000000000 */
[----:B------:R0:W-:Y:S01]  /*acf0*/  @P0 STG.E.U16 desc[UR22][R2.64], R121 ;  /* 0x0000007902000986 */ /* 0x0001e2000c101516 */
[----:B------:R-:W-:Y:S01]  /*ad00*/  ISETP.LT.AND P0, PT, R198, UR10, !P5 ;  /* 0x0000000ac6007c0c */ /* 0x000fe2000ef01270 */
[----:B------:R-:W1:Y:S01]  /*ad10*/  LDCU UR4, c[0x0][0x39c] ;  /* 0x00007380ff0477ac */ /* 0x000e620008000800 */
[----:B----4-:R-:W-:Y:S01]  /*ad20*/  ISETP.LT.AND P5, PT, R197, UR30, !P5 ;  /* 0x0000001ec5007c0c */ /* 0x010fe2000efa1270 */
[----:B------:R-:W4:Y:S01]  /*ad30*/  LDCU UR10, c[0x0][0x398] ;  /* 0x00007300ff0a77ac */ /* 0x000f220008000800 */
[----:B---3--:R-:W-:Y:S01]  /*ad40*/  IMAD.WIDE R70, R79, 0x2, R68 ;  /* 0x000000024f467825 */ /* 0x008fe200078e0244 */
[----:B------:R-:W3:Y:S01]  /*ad50*/  LDCU UR30, c[0x0][0x398] ;  /* 0x00007300ff1e77ac */ /* 0x000ee20008000800 */
[----:B0-----:R-:W-:-:S02]  /*ad60*/  PRMT R3, R121, 0x7632, R3 ;  /* 0x0000763279037816 */ /* 0x001fc40000000003 */
[----:B------:R-:W-:-:S03]  /*ad70*/  IMAD.WIDE R72, R75, 0x2, R76 ;  /* 0x000000024b487825 */ /* 0x000fc600078e024c */
[----:B------:R0:W-:Y:S01]  /*ad80*/  @P2 STG.E.U16 desc[UR22][R70.64], R3 ;  /* 0x0000000346002986 */ /* 0x0001e2000c101516 */
[----:B------:R-:W-:Y:S01]  /*ad90*/  VIADD R79, R75, UR32 ;  /* 0x000000204b4f7c36 */ /* 0x000fe20008000000 */
[----:B------:R-:W-:Y:S01]  /*ada0*/  ISETP.GE.AND P2, PT, R0, UR6, PT ;  /* 0x0000000600007c0c */ /* 0x000fe2000bf46270 */
[----:B------:R-:W1:Y:S01]  /*adb0*/  LDCU UR6, c[0x0][0x39c] ;  /* 0x00007380ff0677ac */ /* 0x000e620008000800 */
[----:B------:R2:W-:Y:S01]  /*adc0*/  @P0 STG.E.U16 desc[UR22][R72.64], R122 ;  /* 0x0000007a48000986 */ /* 0x0005e2000c101516 */
[----:B------:R-:W-:Y:S01]  /*add0*/  ISETP.LT.AND P0, PT, R198, UR12, !P4 ;  /* 0x0000000cc6007c0c */ /* 0x000fe2000e701270 */
[----:B------:R-:W-:Y:S01]  /*ade0*/  VIADD R0, R196, 0x3c ;  /* 0x0000003cc4007836 */ /* 0x000fe20000000000 */
        /* <DEDUP_REMOVED lines=20> */
[----:B------:R-:W-:Y:S01]  /*af30*/  ISETP.LT.AND P4, PT, R198, UR20, !P3 ;  /* 0x00000014c6007c0c */ /* 0x000fe2000df81270 */
[----:B------:R-:W-:Y:S01]  /*af40*/  VIADD R79, R75, UR32 ;  /* 0x000000204b4f7c36 */ /* 0x000fe20008000000 */
[----:B------:R-:W-:Y:S01]  /*af50*/  ISETP.LT.AND P3, PT, R197, UR34, !P3 ;  /* 0x00000022c5007c0c */ /* 0x000fe2000df61270 */
[----:B------:R2:W-:Y:S01]  /*af60*/  @P0 STG.E.U16 desc[UR22][R2.64], R124 ;  /* 0x0000007c02000986 */ /* 0x0005e2000c101516 */
[----:B-1----:R-:W-:Y:S01]  /*af70*/  ISETP.GE.AND P0, PT, R0, UR4, PT ;  /* 0x0000000400007c0c */ /* 0x002fe2000bf06270 */
[----:B------:R-:W-:Y:S01]  /*af80*/  VIADD R0, R196, 0x3f ;  /* 0x0000003fc4007836 */ /* 0x000fe20000000000 */
[----:B------:R-:W1:Y:S01]  /*af90*/  LDCU UR4, c[0x0][0x39c] ;  /* 0x00007380ff0477ac */ /* 0x000e620008000800 */
[----:B------:R-:W1:Y:S01]  /*afa0*/  LDCU UR20, c[0x0][0x398] ;  /* 0x00007300ff1477ac */ /* 0x000e620008000800 */
[----:B0-----:R-:W-:Y:S01]  /*afb0*/  IMAD.WIDE R70, R75, 0x2, R68 ;  /* 0x000000024b467825 */ /* 0x001fe200078e0244 */
[----:B--2---:R-:W-:-:S03]  /*afc0*/  PRMT R3, R124, 0x7632, R3 ;  /* 0x000076327c037816 */ /* 0x004fc60000000003 */
[C---:B------:R-:W-:Y:S02]  /*afd0*/  IMAD.WIDE R72, R79.reuse, 0x2, R76 ;  /* 0x000000024f487825 */ /* 0x040fe400078e024c */
[----:B------:R0:W-:Y:S01]  /*afe0*/  @P6 STG.E.U16 desc[UR22][R70.64], R3 ;  /* 0x0000000346006986 */ /* 0x0001e2000c101516 */
[----:B------:R-:W-:Y:S01]  /*aff0*/  ISETP.LT.AND P6, PT, R198, UR14, !P1 ;  /* 0x0000000ec6007c0c */ /* 0x000fe2000cfc1270 */
[----:B------:R-:W-:Y:S01]  /*b000*/  VIADD R75, R79, UR32 ;  /* 0x000000204f4b7c36 */ /* 0x000fe20008000000 */
[----:B------:R-:W-:Y:S01]  /*b010*/  ISETP.LT.AND P1, PT, R197, UR24, !P1 ;  /* 0x00000018c5007c0c */ /* 0x000fe2000cf21270 */
[----:B------:R2:W-:Y:S01]  /*b020*/  @P4 STG.E.U16 desc[UR22][R72.64], R125 ;  /* 0x0000007d48004986 */ /* 0x0005e2000c101516 */
[----:B------:R-:W-:Y:S01]  /*b030*/  ISETP.GE.AND P4, PT, R74, UR6, PT ;  /* 0x000000064a007c0c */ /* 0x000fe2000bf86270 */
[----:B------:R-:W1:Y:S01]  /*b040*/  LDCU UR6, c[0x0][0x39c] ;  /* 0x00007380ff0677ac */ /* 0x000e620008000800 */
[----:B------:R-:W-:Y:S01]  /*b050*/  PRMT R74, R126, 0x7632, R74 ;  /* 0x000076327e4a7816 */ /* 0x000fe2000000004a */
        /* <DEDUP_REMOVED lines=15> */
[----:B------:R-:W-:Y:S01]  /*b150*/  PRMT R75, R127, 0x7632, R75 ;  /* 0x000076327f4b7816 */ /* 0x000fe2000000004b */
[----:B------:R-:W2:Y:S02]  /*b160*/  LDCU UR26, c[0x0][0x398] ;  /* 0x00007300ff1a77ac */ /* 0x000ea40008000800 */
[C---:B-1----:R-:W-:Y:S01]  /*b170*/  IMAD.WIDE R70, R79.reuse, 0x2, R76 ;  /* 0x000000024f467825 */ /* 0x042fe200078e024c */
[----:B------:R1:W-:Y:S01]  /*b180*/  @P1 STG.E.U16 desc[UR22][R2.64], R74 ;  /* 0x0000004a02001986 */ /* 0x0003e2000c101516 */
[----:B------:R-:W-:Y:S01]  /*b190*/  ISETP.GE.AND P1, PT, R0, UR4, PT ;  /* 0x0000000400007c0c */ /* 0x000fe2000bf26270 */
[----:B------:R-:W0:Y:S01]  /*b1a0*/  LDCU UR4, c[0x0][0x39c] ;  /* 0x00007380ff0477ac */ /* 0x000e220008000800 */
[C---:B------:R-:W-:Y:S01]  /*b1b0*/  IMAD.WIDE R72, R79.reuse, 0x2, R68 ;  /* 0x000000024f487825 */ /* 0x040fe200078e0244 */
[----:B------:R2:W-:Y:S01]  /*b1c0*/  @P6 STG.E.U16 desc[UR22][R70.64], R127 ;  /* 0x0000007f46006986 */ /* 0x0005e2000c101516 */
[C---:B------:R-:W-:Y:S01]  /*b1d0*/  ISETP.LT.AND P6, PT, R198.reuse, UR12, !P0 ;  /* 0x0000000cc6007c0c */ /* 0x040fe2000c7c1270 */
[----:B------:R-:W0:Y:S01]  /*b1e0*/  LDCU UR12, c[0x0][0x398] ;  /* 0x00007300ff0c77ac */ /* 0x000e220008000800 */
[----:B------:R-:W-:Y:S01]  /*b1f0*/  VIADD R79, R79, UR32 ;  /* 0x000000204f4f7c36 */ /* 0x000fe20008000000 */
[----:B------:R0:W-:Y:S01]  /*b200*/  @P2 STG.E.U16 desc[UR22][R72.64], R75 ;  /* 0x0000004b48002986 */ /* 0x0001e2000c101516 */
[----:B----4-:R-:W-:Y:S01]  /*b210*/  ISETP.LT.AND P2, PT, R198, UR10, !P5 ;  /* 0x0000000ac6007c0c */ /* 0x010fe2000ef41270 */
[----:B------:R-:W-:Y:S01]  /*b220*/  VIADD R0, R196, 0x41 ;  /* 0x00000041c4007836 */ /* 0x000fe20000000000 */
[----:B------:R-:W-:Y:S01]  /*b230*/  ISETP.LT.AND P5, PT, R197, UR28, !P5 ;  /* 0x0000001cc5007c0c */ /* 0x000fe2000efa1270 */
[----:B-1----:R-:W-:Y:S01]  /*b240*/  IMAD.WIDE R2, R79, 0x2, R76 ;  /* 0x000000024f027825 */ /* 0x002fe200078e024c */
[----:B---3--:R-:W-:Y:S01]  /*b250*/  ISETP.LT.AND P0, PT, R197, UR30, !P0 ;  /* 0x0000001ec5007c0c */ /* 0x008fe2000c701270 */
[----:B------:R-:W1:Y:S01]  /*b260*/  LDCU UR10, c[0x0][0x398] ;  /* 0x00007300ff0a77ac */ /* 0x000e620008000800 */
[----:B------:R-:W-:Y:S01]  /*b270*/  PRMT R74, R128, 0x7632, R74 ;  /* 0x00007632804a7816 */ /* 0x000fe2000000004a */
[----:B--2---:R-:W-:-:S04]  /*b280*/  IMAD.WIDE R70, R79, 0x2, R68 ;  /* 0x000000024f467825 */ /* 0x004fc800078e0244 */
[----:B0-----:R-:W-:Y:S02]  /*b290*/  VIADD R75, R79, UR32 ;  /* 0x000000204f4b7c36 */ /* 0x001fe40008000000 */
[----:B------:R0:W-:Y:S01]  /*b2a0*/  @P2 STG.E.U16 desc[UR22][R2.64], R128 ;  /* 0x0000008002002986 */ /* 0x0001e2000c101516 */
[----:B------:R-:W-:Y:S01]  /*b2b0*/  ISETP.GE.AND P2, PT, R0, UR6, PT ;  /* 0x0000000600007c0c */ /* 0x000fe2000bf46270 */
[C---:B------:R-:W-:Y:S01]  /*b2c0*/  IMAD.WIDE R72, R75.reuse, 0x2, R76 ;  /* 0x000000024b487825 */ /* 0x040fe200078e024c */
[----:B------:R-:W2:Y:S01]  /*b2d0*/  LDCU UR6, c[0x0][0x39c] ;  /* 0x00007380ff0677ac */ /* 0x000ea20008000800 */
[----:B------:R3:W-:Y:S01]  /*b2e0*/  @P5 STG.E.U16 desc[UR22][R70.64], R74 ;  /* 0x0000004a46005986 */ /* 0x0007e2000c101516 */
[----:B------:R-:W-:Y:S01]  /*b2f0*/  ISETP.LT.AND P5, PT, R198, UR16, !P4 ;  /* 0x00000010c6007c0c */ /* 0x000fe2000e7a1270 */
[----:B------:R-:W-:Y:S01]  /*b300*/  VIADD R79, R75, UR32 ;  /* 0x000000204b4f7c36 */ /* 0x000fe20008000000 */
[----:B------:R-:W-:Y:S01]  /*b310*/  ISETP.LT.AND P4, PT, R197, UR33, !P4 ;  /* 0x00000021c5007c0c */ /* 0x000fe2000e781270 */
[----:B------:R4:W-:Y:S01]  /*b320*/  @P6 STG.E.U16 desc[UR22][R72.64], R129 ;  /* 0x0000008148006986 */ /* 0x0009e2000c101516 */
[----:B------:R-:W-:Y:S01]  /*b330*/  VIADD R0, R196, 0x42 ;  /* 0x00000042c4007836 */ /* 0x000fe20000000000 */
[----:B------:R-:W1:Y:S01]  /*b340*/  LDCU UR16, c[0x0][0x398] ;  /* 0x00007300ff1077ac */ /* 0x000e620008000800 */
[----:B------:R-:W-:-:S02]  /*b350*/  VIADD R81, R79, UR32 ;  /* 0x000000204f517c36 */ /* 0x000fc40008000000 */
[----:B0-----:R-:W-:Y:S01]  /*b360*/  IMAD.WIDE R2, R75, 0x2, R68 ;  /* 0x000000024b027825 */ /* 0x001fe200078e0244 */
[----:B------:R-:W-:Y:S01]  /*b370*/  ISETP.GE.AND P6, PT, R0, UR4, PT ;  /* 0x0000000400007c0c */ /* 0x000fe2000bfc6270 */
[----:B------:R-:W0:Y:S02]  /*b380*/  LDCU UR4, c[0x0][0x39c] ;  /* 0x00007380ff0477ac */ /* 0x000e240008000800 */
[----:B---3--:R-:W-:Y:S01]  /*b390*/  IMAD.WIDE R70, R79, 0x2, R76 ;  /* 0x000000024f467825 */ /* 0x008fe200078e024c */
[----:B----4-:R-:W-:-:S03]  /*b3a0*/  PRMT R73, R129, 0x7632, R73 ;  /* 0x0000763281497816 */ /* 0x010fc60000000049 */
[----:B------:R-:W-:Y:S02]  /*b3b0*/  IMAD.WIDE R74, R81, 0x2, R76 ;  /* 0x00000002514a7825 */ /* 0x000fe400078e024c */
[----:B------:R3:W-:Y:S01]  /*b3c0*/  @P0 STG.E.U16 desc[UR22][R2.64], R73 ;  /* 0x0000004902000986 */ /* 0x0007e2000c101516 */
[----:B------:R-:W-:Y:S01]  /*b3d0*/  ISETP.LT.AND P0, PT, R198, UR18, !P3 ;  /* 0x00000012c6007c0c */ /* 0x000fe2000df01270 */
[----:B------:R-:W4:Y:S01]  /*b3e0*/  LDCU UR18, c[0x0][0x398] ;  /* 0x00007300ff1277ac */ /* 0x000f220008000800 */
[----:B------:R-:W-:Y:S01]  /*b3f0*/  ISETP.LT.AND P3, PT, R197, UR20, !P3 ;  /* 0x00000014c5007c0c */ /* 0x000fe2000df61270 */
[----:B------:R1:W-:Y:S01]  /*b400*/  @P5 STG.E.U16 desc[UR22][R70.64], R130 ;  /* 0x0000008246005986 */ /* 0x0003e2000c101516 */
[----:B------:R-:W-:Y:S01]  /*b410*/  VIADD R0, R196, 0x43 ;  /* 0x00000043c4007836 */ /* 0x000fe20000000000 */
[----:B------:R-:W1:Y:S04]  /*b420*/  LDCU UR20, c[0x0][0x398] ;  /* 0x00007300ff1477ac */ /* 0x000e680008000800 */
[----:B0-----:R-:W-:Y:S01]  /*b430*/  ISETP.GE.AND P5, PT, R0, UR4, PT ;  /* 0x0000000400007c0c */ /* 0x001fe2000bfa6270 */
[----:B------:R-:W-:Y:S01]  /*b440*/  VIADD R0, R196, 0x44 ;  /* 0x00000044c4007836 */ /* 0x000fe20000000000 */
[----:B---3--:R-:W-:Y:S01]  /*b450*/  PRMT R3, R130, 0x7632, R3 ;  /* 0x0000763282037816 */ /* 0x008fe20000000003 */
[----:B------:R-:W-:Y:S01]  /*b460*/  IMAD.WIDE R72, R79, 0x2, R68 ;  /* 0x000000024f487825 */ /* 0x000fe200078e0244 */
[----:B------:R-:W0:Y:S03]  /*b470*/  LDCU UR4, c[0x0][0x39c] ;  /* 0x00007380ff0477ac */ /* 0x000e260008000800 */
[----:B------:R-:W-:Y:S01]  /*b480*/  VIADD R79, R81, UR32 ;  /* 0x00000020514f7c36 */ /* 0x000fe20008000000 */
[----:B------:R3:W-:Y:S01]  /*b490*/  @P4 STG.E.U16 desc[UR22][R72.64], R3 ;  /* 0x0000000348004986 */ /* 0x0007e2000c101516 */
[----:B--2---:R-:W-:Y:S01]  /*b4a0*/  ISETP.GE.AND P4, PT, R0, UR6, PT ;  /* 0x0000000600007c0c */ /* 0x004fe2000bf86270 */
[----:B------:R-:W-:Y:S01]  /*b4b0*/  VIADD R0, R196, 0x45 ;  /* 0x00000045c4007836 */ /* 0x000fe20000000000 */
[----:B------:R-:W2:Y:S01]  /*b4c0*/  LDCU UR6, c[0x0][0x39c] ;  /* 0x00007380ff0677ac */ /* 0x000ea20008000800 */
[----:B------:R0:W-:Y:S01]  /*b4d0*/  @P0 STG.E.U16 desc[UR22][R74.64], R131 ;  /* 0x000000834a000986 */ /* 0x0001e2000c101516 */
[----:B------:R-:W-:Y:S01]  /*b4e0*/  ISETP.LT.AND P0, PT, R198, UR7, !P1 ;  /* 0x00000007c6007c0c */ /* 0x000fe2000cf01270 */
[----:B-1----:R-:W-:Y:S01]  /*b4f0*/  IMAD.WIDE R70, R79, 0x2, R76 ;  /* 0x000000024f467825 */ /* 0x002fe200078e024c */
[----:B------:R-:W-:Y:S01]  /*b500*/  ISETP.LT.AND P1, PT, R197, UR14, !P1 ;  /* 0x0000000ec5007c0c */ /* 0x000fe2000cf21270 */
[----:B------:R-:W1:Y:S02]  /*b510*/  LDCU UR7, c[0x0][0x398] ;  /* 0x00007300ff0777ac */ /* 0x000e640008000800 */
[----:B---3--:R-:W-:Y:S01]  /*b520*/  IMAD.WIDE R2, R81, 0x2, R68 ;  /* 0x0000000251027825 */ /* 0x008fe200078e0244 */
[----:B------:R-:W-:Y:S01]  /*b530*/  PRMT R72, R4, 0x7610, R72 ;  /* 0x0000761004487816 */ /* 0x000fe20000000048 */
[----:B------:R-:W3:Y:S01]  /*b540*/  LDCU UR14, c[0x0][0x398] ;  /* 0x00007300ff0e77ac */ /* 0x000ee20008000800 */
[----:B0-----:R-:W-:Y:S01]  /*b550*/  PRMT R75, R131, 0x7632, R75 ;  /* 0x00007632834b7816 */ /* 0x001fe2000000004b */
[----:B------:R-:W-:-:S04]  /*b560*/  VIADD R73, R79, UR32 ;  /* 0x000000204f497c36 */ /* 0x000fc80008000000 */
[----:B------:R0:W-:Y:S01]  /*b570*/  @P3 STG.E.U16 desc[UR22][R2.64], R75 ;  /* 0x0000004b02003986 */ /* 0x0001e2000c101516 */
[----:B------:R-:W-:Y:S01]  /*b580*/  ISETP.GE.AND P3, PT, R0, UR4, PT ;  /* 0x0000000400007c0c */ /* 0x000fe2000bf66270 */
[----:B------:R-:W-:Y:S01]  /*b590*/  VIADD R0, R196, 0x46 ;  /* 0x00000046c4007836 */ /* 0x000fe20000000000 */
[----:B------:R-:W1:Y:S01]  /*b5a0*/  LDCU UR4, c[0x0][0x39c] ;  /* 0x00007380ff0477ac */ /* 0x000e620008000800 */
[----:B------:R2:W-:Y:S01]  /*b5b0*/  @P0 STG.E.U16 desc[UR22][R70.64], R72 ;  /* 0x0000004846000986 */ /* 0x0005e2000c101516 */
[----:B------:R-:W-:Y:S02]  /*b5c0*/  ISETP.LT.AND P0, PT, R198, UR9, !P2 ;  /* 0x00000009c6007c0c */ /* 0x000fe4000d701270 */
[----:B------:R-:W-:Y:S01]  /*b5d0*/  ISETP.LT.AND P2, PT, R197, UR10, !P2 ;  /* 0x0000000ac5007c0c */ /* 0x000fe2000d741270 */
[----:B------:R-:W1:Y:S01]  /*b5e0*/  LDCU UR9, c[0x0][0x398] ;  /* 0x00007300ff0977ac */ /* 0x000e620008000800 */
[----:B0-----:R-:W-:Y:S01]  /*b5f0*/  IMAD.WIDE R2, R73, 0x2, R76 ;  /* 0x0000000249027825 */ /* 0x001fe200078e024c */
[----:B------:R-:W0:Y:S01]  /*b600*/  LDCU UR10, c[0x0][0x398] ;  /* 0x00007300ff0a77ac */ /* 0x000e220008000800 */
[----:B--2---:R-:W-:-:S02]  /*b610*/  PRMT R71, R4, 0x7632, R71 ;  /* 0x0000763204477816 */ /* 0x004fc40000000047 */
[----:B------:R-:W-:Y:S01]  /*b620*/  IMAD.WIDE R4, R79, 0x2, R68 ;  /* 0x000000024f047825 */ /* 0x000fe200078e0244 */
[----:B------:R-:W-:-:S03]  /*b630*/  PRMT R72, R6, 0x7610, R72 ;  /* 0x0000761006487816 */ /* 0x000fc60000000048 */
[----:B------:R-:W-:Y:S01]  /*b640*/  VIADD R75, R73, UR32 ;  /* 0x00000020494b7c36 */ /* 0x000fe20008000000 */
[----:B------:R2:W-:Y:S01]  /*b650*/  @P1 STG.E.U16 desc[UR22][R4.64], R71 ;  /* 0x0000004704001986 */ /* 0x0005e2000c101516 */
[----:B------:R-:W-:Y:S01]  /*b660*/  ISETP.GE.AND P1, PT, R0, UR6, PT ;  /* 0x0000000600007c0c */ /* 0x000fe2000bf26270 */
[----:B------:R-:W0:Y:S01]  /*b670*/  LDCU UR6, c[0x0][0x39c] ;  /* 0x00007380ff0677ac */ /* 0x000e220008000800 */
[----:B------:R-:W-:Y:S01]  /*b680*/  VIADD R0, R196, 0x47 ;  /* 0x00000047c4007836 */ /* 0x000fe20000000000 */
[----:B------:R1:W-:Y:S01]  /*b690*/  @P0 STG.E.U16 desc[UR22][R2.64], R133 ;  /* 0x0000008502000986 */ /* 0x0003e2000c101516 */
[----:B------:R-:W-:Y:S01]  /*b6a0*/  ISETP.LT.AND P0, PT, R198, UR12, !P6 ;  /* 0x0000000cc6007c0c */ /* 0x000fe2000f701270 */
[----:B------:R-:W0:Y:S01]  /*b6b0*/  LDCU UR12, c[0x0][0x398] ;  /* 0x00007300ff0c77ac */ /* 0x000e220008000800 */
[----:B------:R-:W-:Y:S01]  /*b6c0*/  ISETP.LT.AND P6, PT, R197, UR16, !P6 ;  /* 0x00000010c5007c0c */ /* 0x000fe2000f7c1270 */
[----:B------:R-:W0:Y:S01]  /*b6d0*/  LDCU UR16, c[0x0][0x398] ;  /* 0x00007300ff1077ac */ /* 0x000e220008000800 */
[----:B--2---:R-:W-:Y:S01]  /*b6e0*/  IMAD.WIDE R70, R73, 0x2, R68 ;  /* 0x0000000249467825 */ /* 0x004fe200078e0244 */
[----:B-1----:R-:W-:-:S03]  /*b6f0*/  PRMT R3, R133, 0x7632, R3 ;  /* 0x0000763285037816 */ /* 0x002fc60000000003 */
[C---:B------:R-:W-:Y:S02]  /*b700*/  IMAD.WIDE R4, R75.reuse, 0x2, R76 ;  /* 0x000000024b047825 */ /* 0x040fe400078e024c */
[----:B------:R1:W-:Y:S02]  /*b710*/  @P2 STG.E.U16 desc[UR22][R70.64], R3 ;  /* 0x0000000346002986 */ /* 0x0003e4000c101516 */
[----:B------:R-:W-:Y:S01]  /*b720*/  VIADD R73, R75, UR32 ;  /* 0x000000204b497c36 */ /* 0x000fe20008000000 */
[----:B------:R-:W-:Y:S01]  /*b730*/  ISETP.GE.AND P2, PT, R0, UR4, PT ;  /* 0x0000000400007c0c */ /* 0x000fe2000bf46270 */
[----:B------:R-:W-:Y:S01]  /*b740*/  VIADD R0, R196, 0x48 ;  /* 0x00000048c4007836 */ /* 0x000fe20000000000 */
[----:B------:R2:W-:Y:S01]  /*b750*/  @P0 STG.E.U16 desc[UR22][R4.64], R72 ;  /* 0x0000004804000986 */ /* 0x0005e2000c101516 */
[----:B----4-:R-:W-:Y:S01]  /*b760*/  ISETP.LT.AND P0, PT, R198, UR18, !P5 ;  /* 0x00000012c6007c0c */ /* 0x010fe2000ef01270 */
[----:B------:R-:W4:Y:S01]  /*b770*/  LDCU UR18, c[0x0][0x398] ;  /* 0x00007300ff1277ac */ /* 0x000f220008000800 */
[----:B------:R-:W-:Y:S01]  /*b780*/  ISETP.LT.AND P5, PT, R197, UR24, !P5 ;  /* 0x00000018c5007c0c */ /* 0x000fe2000efa1270 */
[----:B------:R-:W3:Y:S01]  /*b790*/  LDCU UR24, c[0x0][0x398] ;  /* 0x00007300ff1877ac */ /* 0x000ee20008000800 */
[----:B-1----:R-:W-:Y:S01]  /*b7a0*/  IMAD.WIDE R2, R75, 0x2, R68 ;  /* 0x000000024b027825 */ /* 0x002fe200078e0244 */
[----:B------:R-:W1:Y:S01]  /*b7b0*/  LDCU UR4, c[0x0][0x39c] ;  /* 0x00007380ff0477ac */ /* 0x000e620008000800 */
[----:B--2---:R-:W-:-:S02]  /*b7c0*/  PRMT R5, R6, 0x7632, R5 ;  /* 0x0000763206057816 */ /* 0x004fc40000000005 */
[----:B------:R-:W-:-:S03]  /*b7d0*/  IMAD.WIDE R6, R73, 0x2, R76 ;  /* 0x0000000249067825 */ /* 0x000fc600078e024c */
[----:B------:R2:W-:Y:S01]  /*b7e0*/  @P6 STG.E.U16 desc[UR22][R2.64], R5 ;  /* 0x0000000502006986 */ /* 0x0005e2000c101516 */
[----:B------:R-:W-:Y:S01]  /*b7f0*/  VIADD R71, R73, UR32 ;  /* 0x0000002049477c36 */ /* 0x000fe20008000000 */
[----:B0-----:R-:W-:Y:S01]  /*b800*/  ISETP.GE.AND P6, PT, R0, UR6, PT ;  /* 0x0000000600007c0c */ /* 0x001fe2000bfc6270 */
[----:B------:R-:W0:Y:S01]  /*b810*/  LDCU UR6, c[0x0][0x39c] ;  /* 0x00007380ff0677ac */ /* 0x000e220008000800 */
[----:B------:R1:W-:Y:S01]  /*b820*/  @P0 STG.E.U16 desc[UR22][R6.64], R135 ;  /* 0x0000008706000986 */ /* 0x0003e2000c101516 */
[----:B------:R-:W-:Y:S01]  /*b830*/  ISETP.LT.AND P0, PT, R198, UR7, !P4 ;  /* 0x00000007c6007c0c */ /* 0x000fe2000e701270 */
[----:B------:R-:W-:Y:S01]  /*b840*/  VIADD R9, R71, UR32 ;  /* 0x0000002047097c36 */ /* 0x000fe20008000000 */
[----:B------:R-:W-:Y:S01]  /*b850*/  ISETP.LT.AND P4, PT, R197, UR20, !P4 ;  /* 0x00000014c5007c0c */ /* 0x000fe2000e781270 */
[----:B------:R-:W0:Y:S01]  /*b860*/  LDCU UR7, c[0x0][0x398] ;  /* 0x00007300ff0777ac */ /* 0x000e220008000800 */
[----:B------:R-:W-:Y:S02]  /*b870*/  VIADD R0, R196, 0x49 ;  /* 0x00000049c4007836 */ /* 0x000fe40000000000 */
[----:B--2---:R-:W-:Y:S01]  /*b880*/  IMAD.WIDE R4, R73, 0x2, R68 ;  /* 0x0000000249047825 */ /* 0x004fe200078e0244 */
[----:B------:R-:W2:Y:S01]  /*b890*/  LDCU UR20, c[0x0][0x398] ;  /* 0x00007300ff1477ac */ /* 0x000ea20008000800 */
[----:B-1----:R-:W-:-:S02]  /*b8a0*/  PRMT R7, R135, 0x7632, R7 ;  /* 0x0000763287077816 */ /* 0x002fc40000000007 */
[----:B------:R-:W-:-:S03]  /*b8b0*/  IMAD.WIDE R2, R71, 0x2, R76 ;  /* 0x0000000247027825 */ /* 0x000fc600078e024c */
[----:B------:R1:W-:Y:S01]  /*b8c0*/  @P5 STG.E.U16 desc[UR22][R4.64], R7 ;  /* 0x0000000704005986 */ /* 0x0003e2000c101516 */
[----:B------:R-:W-:Y:S01]  /*b8d0*/  ISETP.GE.AND P5, PT, R0, UR4, PT ;  /* 0x0000000400007c0c */ /* 0x000fe2000bfa6270 */
[----:B------:R-:W-:Y:S01]  /*b8e0*/  VIADD R0, R196, 0x4a ;  /* 0x0000004ac4007836 */ /* 0x000fe20000000000 */
[----:B------:R-:W0:Y:S01]  /*b8f0*/  LDCU UR4, c[0x0][0x39c] ;  /* 0x00007380ff0477ac */ /* 0x000e220008000800 */
[----:B------:R2:W-:Y:S01]  /*b900*/  @P0 STG.E.U16 desc[UR22][R2.64], R8 ;  /* 0x0000000802000986 */ /* 0x0005e2000c101516 */
[----:B------:R-:W-:Y:S02]  /*b910*/  ISETP.LT.AND P0, PT, R198, UR9, !P3 ;  /* 0x00000009c6007c0c */ /* 0x000fe4000df01270 */
[----:B---3--:R-:W-:Y:S01]  /*b920*/  ISETP.LT.AND P3, PT, R197, UR14, !P3 ;  /* 0x0000000ec5007c0c */ /* 0x008fe2000df61270 */
        /* <DEDUP_REMOVED lines=12> */
[----:B------:R-:W-:Y:S01]  /*b9f0*/  ISETP.LT.AND P1, PT, R197, UR12, !P1 ;  /* 0x0000000cc5007c0c */ /* 0x000fe2000cf21270 */
[----:B------:R-:W-:Y:S01]  /*ba00*/  VIADD R8, R196, 0x6f ;  /* 0x0000006fc4087836 */ /* 0x000fe20000000000 */
[----:B------:R-:W1:Y:S01]  /*ba10*/  LDCU UR12, c[0x0][0x398] ;  /* 0x00007300ff0c77ac */ /* 0x000e620008000800 */
[----:B--2---:R-:W-:Y:S01]  /*ba20*/  IMAD.WIDE R2, R9, 0x2, R68 ;  /* 0x0000000209027825 */ /* 0x004fe200078e0244 */
[----:B------:R-:W2:Y:S01]  /*ba30*/  LDCU UR6, c[0x0][0x39c] ;  /* 0x00007380ff0677ac */ /* 0x000ea20008000800 */
        /* <DEDUP_REMOVED lines=8> */
[----:B------:R-:W-:Y:S01]  /*bac0*/  VIADD R11, R9, UR32 ;  /* 0x00000020090b7c36 */ /* 0x000fe20008000000 */
[----:B----4-:R-:W-:Y:S01]  /*bad0*/  ISETP.LT.AND P2, PT, R197, UR18, !P2 ;  /* 0x00000012c5007c0c */ /* 0x010fe2000d741270 */
[----:B------:R-:W4:Y:S01]  /*bae0*/  LDCU UR16, c[0x0][0x398] ;  /* 0x00007300ff1077ac */ /* 0x000f220008000800 */
[----:B0-----:R-:W-:Y:S01]  /*baf0*/  IMAD.WIDE R4, R71, 0x2, R68 ;  /* 0x0000000247047825 */ /* 0x001fe200078e0244 */
[----:B------:R-:W0:Y:S01]  /*bb00*/  LDCU UR4, c[0x0][0x39c] ;  /* 0x00007380ff0477ac */ /* 0x000e220008000800 */
[----:B-1----:R-:W-:-:S02]  /*bb10*/  PRMT R7, R10, 0x7632, R7 ;  /* 0x000076320a077816 */ /* 0x002fc40000000007 */
[----:B------:R-:W-:Y:S01]  /*bb20*/  IMAD.WIDE R2, R9, 0x2, R76 ;  /* 0x0000000209027825 */ /* 0x000fe200078e024c */
[----:B------:R-:W1:Y:S01]  /*bb30*/  LDCU UR18, c[0x0][0x398] ;  /* 0x00007300ff1277ac */ /* 0x000e620008000800 */
[----:B------:R-:W-:Y:S01]  /*bb40*/  PRMT R10, R60, 0x7632, R10 ;  /* 0x000076323c0a7816 */ /* 0x000fe2000000000a */
[----:B------:R0:W-:Y:S01]  /*bb50*/  @P1 STG.E.U16 desc[UR22][R4.64], R7 ;  /* 0x0000000704001986 */ /* 0x0001e2000c101516 */
[----:B------:R-:W-:Y:S01]  /*bb60*/  ISETP.LT.AND P1, PT, R198, UR7, !P6 ;  /* 0x00000007c6007c0c */ /* 0x000fe2000f721270 */
[----:B------:R-:W1:Y:S01]  /*bb70*/  LDCU UR7, c[0x0][0x398] ;  /* 0x00007300ff0777ac */ /* 0x000e620008000800 */
[----:B------:R-:W-:Y:S01]  /*bb80*/  ISETP.LT.AND P6, PT, R197, UR24, !P6 ;  /* 0x00000018c5007c0c */ /* 0x000fe2000f7c1270 */
[----:B------:R3:W-:Y:S01]  /*bb90*/  @P0 STG.E.U16 desc[UR22][R2.64], R139 ;  /* 0x0000008b02000986 */ /* 0x0007e2000c101516 */
[----:B--2---:R-:W-:Y:S01]  /*bba0*/  ISETP.GE.AND P0, PT, R0, UR6, PT ;  /* 0x0000000600007c0c */ /* 0x004fe2000bf06270 */
[----:B------:R-:W-:Y:S01]  /*bbb0*/  VIADD R0, R196, 0x4d ;  /* 0x0000004dc4007836 */ /* 0x000fe20000000000 */
[----:B------:R-:W2:Y:S01]  /*bbc0*/  LDCU UR6, c[0x0][0x39c] ;  /* 0x00007380ff0677ac */ /* 0x000ea20008000800 */
[----:B------:R-:W1:Y:S01]  /*bbd0*/  LDCU UR24, c[0x0][0x398] ;  /* 0x00007300ff1877ac */ /* 0x000e620008000800 */
[----:B0-----:R-:W-:Y:S01]  /*bbe0*/  IMAD.WIDE R6, R9, 0x2, R68 ;  /* 0x0000000209067825 */ /* 0x001fe200078e0244 */
[----:B---3--:R-:W-:-:S03]  /*bbf0*/  PRMT R3, R139, 0x7632, R3 ;  /* 0x000076328b037816 */ /* 0x008fc60000000003 */
[C---:B------:R-:W-:Y:S02]  /*bc00*/  IMAD.WIDE R4, R11.reuse, 0x2, R76 ;  /* 0x000000020b047825 */ /* 0x040fe400078e024c */
[----:B------:R0:W-:Y:S02]  /*bc10*/  @P2 STG.E.U16 desc[UR22][R6.64], R3 ;  /* 0x0000000306002986 */ /* 0x0001e4000c101516 */
        /* <DEDUP_REMOVED lines=13> */
[----:B------:R-:W-:Y:S01]  /*bcf0*/  ISETP.LT.AND P6, PT, R198, UR10, !P4 ;  /* 0x0000000ac6007c0c */ /* 0x000fe2000e7c1270 */
[----:B------:R-:W-:Y:S01]  /*bd00*/  VIADD R11, R9, UR32 ;  /* 0x00000020090b7c36 */ /* 0x000fe20008000000 */
[----:B------:R-:W-:Y:S01]  /*bd10*/  ISETP.LT.AND P4, PT, R197, UR14, !P4 ;  /* 0x0000000ec5007c0c */ /* 0x000fe2000e781270 */
[----:B------:R0:W-:Y:S01]  /*bd20*/  @P1 STG.E.U16 desc[UR22][R6.64], R13 ;  /* 0x0000000d06001986 */ /* 0x0001e2000c101516 */
[----:B------:R-:W1:Y:S01]  /*bd30*/  LDCU UR10, c[0x0][0x398] ;  /* 0x00007300ff0a77ac */ /* 0x000e620008000800 */
[----:B--2---:R-:W-:Y:S01]  /*bd40*/  ISETP.GE.AND P1, PT, R0, UR6, PT ;  /* 0x0000000600007c0c */ /* 0x004fe2000bf26270 */
[----:B------:R-:W-:Y:S01]  /*bd50*/  VIADD R0, R196, 0x4f ;  /* 0x0000004fc4007836 */ /* 0x000fe20000000000 */
        /* <DEDUP_REMOVED lines=11> */
[----:B------:R-:W3:Y:S01]  /*be10*/  LDCU UR12, c[0x0][0x398] ;  /* 0x00007300ff0c77ac */ /* 0x000ee20008000800 */
[----:B----4-:R-:W-:Y:S01]  /*be20*/  ISETP.LT.AND P3, PT, R197, UR16, !P3 ;  /* 0x00000010c5007c0c */ /* 0x010fe2000df61270 */
[----:B------:R-:W4:Y:S01]  /*be30*/  LDCU UR4, c[0x0][0x39c] ;  /* 0x00007380ff0477ac */ /* 0x000f220008000800 */
        /* <DEDUP_REMOVED lines=28> */
[----:B----4-:R-:W-:-:S02]  /*c000*/  PRMT R7, R16, 0x7632, R7 ;  /* 0x0000763210077816 */ /* 0x010fc40000000007 */
        /* <DEDUP_REMOVED lines=10> */
[----:B----4-:R-:W-:Y:S01]  /*c0b0*/  IMAD.WIDE R6, R9, 0x2, R68 ;  /* 0x0000000209067825 */ /* 0x010fe200078e0244 */
[----:B------:R-:W4:Y:S01]  /*c0c0*/  LDCU UR20, c[0x0][0x398] ;  /* 0x00007300ff1477ac */ /* 0x000f220008000800 */
[----:B0-----:R-:W-:-:S02]  /*c0d0*/  PRMT R3, R17, 0x7632, R3 ;  /* 0x0000763211037816 */ /* 0x001fc40000000003 */
[----:B------:R-:W-:-:S03]  /*c0e0*/  IMAD.WIDE R4, R11, 0x2, R76 ;  /* 0x000000020b047825 */ /* 0x000fc600078e024c */
[----:B------:R0:W-:Y:S01]  /*c0f0*/  @P2 STG.E.U16 desc[UR22][R6.64], R3 ;  /* 0x0000000306002986 */ /* 0x0001e2000c101516 */
[----:B------:R-:W-:Y:S01]  /*c100*/  VIADD R9, R11, UR32 ;  /* 0x000000200b097c36 */ /* 0x000fe20008000000 */
[----:B-1----:R-:W-:Y:S01]  /*c110*/  ISETP.GE.AND P2, PT, R0, UR4, PT ;  /* 0x0000000400007c0c */ /* 0x002fe2000bf46270 */
[----:B------:R-:W-:Y:S01]  /*c120*/  VIADD R0, R196, 0x54 ;  /* 0x00000054c4007836 */ /* 0x000fe20000000000 */
[----:B------:R1:W-:Y:S01]  /*c130*/  @P6 STG.E.U16 desc[UR22][R4.64], R18 ;  /* 0x0000001204006986 */ /* 0x0003e2000c101516 */
[----:B---3--:R-:W-:Y:S01]  /*c140*/  ISETP.LT.AND P6, PT, R198, UR12, !P5 ;  /* 0x0000000cc6007c0c */ /* 0x008fe2000efc1270 */
        /* <DEDUP_REMOVED lines=214> */
[----:B------:R-:W-:Y:S01]  /*ceb0*/  IMAD.WIDE R2, R9, 0x2, R76 ;  /* 0x0000000209027825 */ /* 0x000fe200078e024c */
[----:B------:R-:W-:Y:S02]  /*cec0*/  PRMT R34, R67, 0x7632, R34 ;  /* 0x0000763243227816 */ /* 0x000fe40000000022 */
        /* <DEDUP_REMOVED lines=42> */
[----:B------:R-:W1:Y:S01]  /*d170*/  LDCU UR4, c[0x0][0x39c] ;  /* 0x00007380ff0477ac */ /* 0x000e620008000800 */
[----:B------:R2:W-:Y:S01]  /*d180*/  @P6 STG.E.U16 desc[UR22][R2.64], R38 ;  /* 0x0000002602006986 */ /* 0x0005e2000c101516 */
[----:B------:R-:W-:Y:S01]  /*d190*/  ISETP.LT.AND P6, PT, R198, UR12, !P3 ;  /* 0x0000000cc6007c0c */ /* 0x000fe2000dfc1270 */
[----:B------:R-:W-:Y:S01]  /*d1a0*/  VIADD R0, R196, 0x68 ;  /* 0x00000068c4007836 */ /* 0x000fe20000000000 */
[----:B----4-:R-:W-:Y:S01]  /*d1b0*/  ISETP.LT.AND P3, PT, R197, UR14, !P3 ;  /* 0x0000000ec5007c0c */ /* 0x010fe2000df61270 */
[----:B------:R-:W4:Y:S01]  /*d1c0*/  LDCU UR12, c[0x0][0x398] ;  /* 0x00007300ff0c77ac */ /* 0x000f220008000800 */
        /* <DEDUP_REMOVED lines=13> */
[----:B--2---:R-:W-:Y:S01]  /*d2a0*/  IMAD.WIDE R2, R9, 0x2, R68 ;  /* 0x0000000209027825 */ /* 0x004fe200078e0244 */
[----:B------:R-:W2:Y:S01]  /*d2b0*/  LDCU UR16, c[0x0][0x398] ;  /* 0x00007300ff1077ac */ /* 0x000ea20008000800 */
        /* <DEDUP_REMOVED lines=26> */
[----:B---3--:R-:W-:-:S02]  /*d460*/  PRMT R3, R41, 0x7632, R3 ;  /* 0x0000763229037816 */ /* 0x008fc40000000003 */
[----:B------:R-:W-:-:S03]  /*d470*/  IMAD.WIDE R4, R11, 0x2, R76 ;  /* 0x000000020b047825 */ /* 0x000fc600078e024c */
[----:B------:R3:W-:Y:S01]  /*d480*/  @P2 STG.E.U16 desc[UR22][R6.64], R3 ;  /* 0x0000000306002986 */ /* 0x0007e2000c101516 */
[----:B------:R-:W-:Y:S01]  /*d490*/  VIADD R9, R11, UR32 ;  /* 0x000000200b097c36 */ /* 0x000fe20008000000 */
[----:B-1----:R-:W-:Y:S01]  /*d4a0*/  ISETP.GE.AND P2, PT, R0, UR4, PT ;  /* 0x0000000400007c0c */ /* 0x002fe2000bf46270 */
[----:B------:R-:W1:Y:S01]  /*d4b0*/  LDCU UR4, c[0x0][0x39c] ;  /* 0x00007380ff0477ac */ /* 0x000e620008000800 */
[----:B------:R0:W-:Y:S01]  /*d4c0*/  @P6 STG.E.U16 desc[UR22][R4.64], R42 ;  /* 0x0000002a04006986 */ /* 0x0001e2000c101516 */
[----:B----4-:R-:W-:Y:S01]  /*d4d0*/  ISETP.LT.AND P6, PT, R198, UR12, !P5 ;  /* 0x0000000cc6007c0c */ /* 0x010fe2000efc1270 */
[----:B------:R-:W-:Y:S01]  /*d4e0*/  VIADD R0, R196, 0x6c ;  /* 0x0000006cc4007836 */ /* 0x000fe20000000000 */
[----:B------:R-:W-:Y:S01]  /*d4f0*/  ISETP.LT.AND P5, PT, R197, UR20, !P5 ;  /* 0x00000014c5007c0c */ /* 0x000fe2000efa1270 */
        /* <DEDUP_REMOVED lines=39> */
[----:B------:R-:W3:Y:S01]  /*d770*/  LDCU UR10, c[0x0][0x398] ;  /* 0x00007300ff0a77ac */ /* 0x000ee20008000800 */
[----:B--2---:R-:W-:Y:S01]  /*d780*/  IMAD.WIDE R2, R9, 0x2, R68 ;  /* 0x0000000209027825 */ /* 0x004fe200078e0244 */
[----:B-1----:R-:W-:-:S03]  /*d790*/  PRMT R5, R45, 0x7632, R5 ;  /* 0x000076322d057816 */ /* 0x002fc60000000005 */
[C---:B------:R-:W-:Y:S02]  /*d7a0*/  IMAD.WIDE R6, R11.reuse, 0x2, R76 ;  /* 0x000000020b067825 */ /* 0x040fe400078e024c */
[----:B------:R1:W-:Y:S02]  /*d7b0*/  @P3 STG.E.U16 desc[UR22][R2.64], R5 ;  /* 0x0000000502003986 */ /* 0x0003e4000c101516 */
[----:B------:R-:W-:Y:S01]  /*d7c0*/  VIADD R9, R11, UR32 ;  /* 0x000000200b097c36 */ /* 0x000fe20008000000 */
[----:B0-----:R-:W-:Y:S01]  /*d7d0*/  ISETP.GE.AND P3, PT, R8, UR4, PT ;  /* 0x0000000408007c0c */ /* 0x001fe2000bf66270 */
[----:B------:R-:W0:Y:S01]  /*d7e0*/  LDCU UR4, c[0x0][0x39c] ;  /* 0x00007380ff0477ac */ /* 0x000e220008000800 */
[----:B------:R2:W-:Y:S01]  /*d7f0*/  @P6 STG.E.U16 desc[UR22][R6.64], R46 ;  /* 0x0000002e06006986 */ /* 0x0005e2000c101516 */
[----:B----4-:R-:W-:Y:S02]  /*d800*/  ISETP.LT.AND P6, PT, R198, UR12, !P2 ;  /* 0x0000000cc6007c0c */ /* 0x010fe4000d7c1270 */
[----:B------:R-:W-:Y:S01]  /*d810*/  ISETP.LT.AND P2, PT, R197, UR24, !P2 ;  /* 0x00000018c5007c0c */ /* 0x000fe2000d741270 */
[----:B------:R-:W4:Y:S01]  /*d820*/  LDCU UR12, c[0x0][0x398] ;  /* 0x00007300ff0c77ac */ /* 0x000f220008000800 */
[----:B------:R-:W-:Y:S01]  /*d830*/  PRMT R8, R47, 0x7632, R8 ;  /* 0x000076322f087816 */ /* 0x000fe20000000008 */
[----:B-1----:R-:W-:Y:S01]  /*d840*/  IMAD.WIDE R4, R11, 0x2, R68 ;  /* 0x000000020b047825 */ /* 0x002fe200078e0244 */
[----:B--2---:R-:W-:-:S03]  /*d850*/  PRMT R7, R46, 0x7632, R7 ;  /* 0x000076322e077816 */ /* 0x004fc60000000007 */
[C---:B------:R-:W-:Y:S02]  /*d860*/  IMAD.WIDE R2, R9.reuse, 0x2, R76 ;  /* 0x0000000209027825 */ /* 0x040fe400078e024c */
[----:B------:R1:W-:Y:S02]  /*d870*/  @P0 STG.E.U16 desc[UR22][R4.64], R7 ;  /* 0x0000000704000986 */ /* 0x0003e4000c101516 */
[----:B------:R-:W-:Y:S01]  /*d880*/  VIADD R11, R9, UR32 ;  /* 0x00000020090b7c36 */ /* 0x000fe20008000000 */
[----:B------:R-:W-:Y:S01]  /*d890*/  ISETP.GE.AND P0, PT, R0, UR7, PT ;  /* 0x0000000700007c0c */ /* 0x000fe2000bf06270 */
[----:B------:R-:W2:Y:S01]  /*d8a0*/  LDCU UR7, c[0x0][0x398] ;  /* 0x00007300ff0777ac */ /* 0x000ea20008000800 */
[----:B------:R0:W-:Y:S01]  /*d8b0*/  @P6 STG.E.U16 desc[UR22][R2.64], R47 ;  /* 0x0000002f02006986 */ /* 0x0001e2000c101516 */
[----:B---3--:R-:W-:Y:S01]  /*d8c0*/  ISETP.LT.AND P6, PT, R198, UR20, !P1 ;  /* 0x00000014c6007c0c */ /* 0x008fe2000cfc1270 */
[----:B------:R-:W-:Y:S01]  /*d8d0*/  VIADD R0, R196, 0x71 ;  /* 0x00000071c4007836 */ /* 0x000fe20000000000 */
[----:B------:R-:W-:Y:S01]  /*d8e0*/  ISETP.LT.AND P1, PT, R197, UR26, !P1 ;  /* 0x0000001ac5007c0c */ /* 0x000fe2000cf21270 */
[----:B-1----:R-:W-:Y:S01]  /*d8f0*/  IMAD.WIDE R4, R9, 0x2, R68 ;  /* 0x0000000209047825 */ /* 0x002fe200078e0244 */
[----:B------:R-:W-:-:S03]  /*d900*/  PRMT R9, R48, 0x7632, R9 ;  /* 0x0000763230097816 */ /* 0x000fc60000000009 */
[C---:B0-----:R-:W-:Y:S01]  /*d910*/  IMAD.WIDE R2, R11.reuse, 0x2, R76 ;  /* 0x000000020b027825 */ /* 0x041fe200078e024c */
[----:B------:R0:W-:Y:S01]  /*d920*/  @P2 STG.E.U16 desc[UR22][R4.64], R8 ;  /* 0x0000000804002986 */ /* 0x0001e2000c101516 */
[----:B------:R-:W-:Y:S01]  /*d930*/  ISETP.GE.AND P2, PT, R0, UR6, PT ;  /* 0x0000000600007c0c */ /* 0x000fe2000bf46270 */
[----:B------:R-:W1:Y:S01]  /*d940*/  LDCU UR6, c[0x0][0x39c] ;  /* 0x00007380ff0677ac */ /* 0x000e620008000800 */
[----:B------:R-:W-:Y:S02]  /*d950*/  IMAD.WIDE R6, R11, 0x2, R68 ;  /* 0x000000020b067825 */ /* 0x000fe400078e0244 */
[----:B------:R3:W-:Y:S01]  /*d960*/  @P6 STG.E.U16 desc[UR22][R2.64], R48 ;  /* 0x0000003002006986 */ /* 0x0007e2000c101516 */
[----:B------:R-:W-:Y:S01]  /*d970*/  ISETP.LT.AND P6, PT, R198, UR10, !P4 ;  /* 0x0000000ac6007c0c */ /* 0x000fe2000e7c1270 */
[----:B------:R-:W1:Y:S01]  /*d980*/  LDCU UR10, c[0x0][0x398] ;  /* 0x00007300ff0a77ac */ /* 0x000e620008000800 */
[----:B------:R-:W-:Y:S01]  /*d990*/  VIADD R0, R196, 0x72 ;  /* 0x00000072c4007836 */ /* 0x000fe20000000000 */
[----:B------:R2:W-:Y:S01]  /*d9a0*/  @P1 STG.E.U16 desc[UR22][R6.64], R9 ;  /* 0x0000000906001986 */ /* 0x0005e2000c101516 */
[----:B------:R-:W-:Y:S01]  /*d9b0*/  ISETP.LT.AND P1, PT, R198, UR9, !P5 ;  /* 0x00000009c6007c0c */ /* 0x000fe2000ef21270 */
[----:B------:R-:W1:Y:S01]  /*d9c0*/  LDCU UR9, c[0x0][0x398] ;  /* 0x00007300ff0977ac */ /* 0x000e620008000800 */
[----:B------:R-:W-:Y:S01]  /*d9d0*/  ISETP.LT.AND P5, PT, R197, UR14, !P5 ;  /* 0x0000000ec5007c0c */ /* 0x000fe2000efa1270 */
[----:B0-----:R-:W-:Y:S01]  /*d9e0*/  VIADD R5, R11, UR32 ;  /* 0x000000200b057c36 */ /* 0x001fe20008000000 */
[----:B------:R-:W-:Y:S01]  /*d9f0*/  PRMT R8, R49, 0x7632, R8 ;  /* 0x0000763231087816 */ /* 0x000fe20000000008 */
[----:B------:R-:W0:Y:S02]  /*da00*/  LDCU UR14, c[0x0][0x398] ;  /* 0x00007300ff0e77ac */ /* 0x000e240008000800 */
[----:B---3--:R-:W-:-:S04]  /*da10*/  IMAD.WIDE R2, R5, 0x2, R76 ;  /* 0x0000000205027825 */ /* 0x008fc800078e024c */
[C---:B--2---:R-:W-:Y:S02]  /*da20*/  VIADD R9, R5.reuse, UR32 ;  /* 0x0000002005097c36 */ /* 0x044fe40008000000 */
[----:B------:R-:W-:Y:S01]  /*da30*/  IMAD.WIDE R4, R5, 0x2, R68 ;  /* 0x0000000205047825 */ /* 0x000fe200078e0244 */
[----:B------:R2:W-:Y:S01]  /*da40*/  @P1 STG.E.U16 desc[UR22][R2.64], R49 ;  /* 0x0000003102001986 */ /* 0x0005e2000c101516 */
[----:B------:R-:W-:Y:S01]  /*da50*/  ISETP.GE.AND P1, PT, R0, UR4, PT ;  /* 0x0000000400007c0c */ /* 0x000fe2000bf26270 */
[----:B------:R-:W3:Y:S01]  /*da60*/  LDCU UR4, c[0x0][0x39c] ;  /* 0x00007380ff0477ac */ /* 0x000ee20008000800 */
[----:B------:R-:W-:Y:S01]  /*da70*/  IMAD.WIDE R6, R9, 0x2, R76 ;  /* 0x0000000209067825 */ /* 0x000fe200078e024c */
[----:B------:R0:W-:Y:S01]  /*da80*/  @P5 STG.E.U16 desc[UR22][R4.64], R8 ;  /* 0x0000000804005986 */ /* 0x0001e2000c101516 */
[----:B------:R-:W-:Y:S01]  /*da90*/  ISETP.LT.AND P5, PT, R197, UR7, !P4 ;  /* 0x00000007c5007c0c */ /* 0x000fe2000e7a1270 */
[----:B------:R-:W3:Y:S01]  /*daa0*/  LDCU UR7, c[0x0][0x398] ;  /* 0x00007300ff0777ac */ /* 0x000ee20008000800 */
[----:B------:R-:W-:Y:S01]  /*dab0*/  VIADD R11, R9, UR32 ;  /* 0x00000020090b7c36 */ /* 0x000fe20008000000 */
[----:B------:R0:W-:Y:S01]  /*dac0*/  @P6 STG.E.U16 desc[UR22][R6.64], R50 ;  /* 0x0000003206006986 */ /* 0x0001e2000c101516 */
[----:B----4-:R-:W-:Y:S01]  /*dad0*/  ISETP.LT.AND P6, PT, R198, UR12, !P3 ;  /* 0x0000000cc6007c0c */ /* 0x010fe2000dfc1270 */
[----:B------:R-:W-:Y:S01]  /*dae0*/  VIADD R0, R196, 0x73 ;  /* 0x00000073c4007836 */ /* 0x000fe20000000000 */
[----:B------:R-:W-:Y:S01]  /*daf0*/  ISETP.LT.AND P3, PT, R197, UR16, !P3 ;  /* 0x00000010c5007c0c */ /* 0x000fe2000df61270 */
[----:B--2---:R-:W-:Y:S01]  /*db00*/  IMAD.WIDE R2, R9, 0x2, R68 ;  /* 0x0000000209027825 */ /* 0x004fe200078e0244 */
[----:B------:R-:W2:Y:S02]  /*db10*/  LDCU UR12, c[0x0][0x398] ;  /* 0x00007300ff0c77ac */ /* 0x000ea40008000800 */
[----:B-1----:R-:W-:Y:S01]  /*db20*/  ISETP.GE.AND P4, PT, R0, UR6, PT ;  /* 0x0000000600007c0c */ /* 0x002fe2000bf86270 */
[----:B0-----:R-:W-:Y:S01]  /*db30*/  IMAD.WIDE R4, R11, 0x2, R76 ;  /* 0x000000020b047825 */ /* 0x001fe200078e024c */
[----:B------:R-:W0:Y:S01]  /*db40*/  LDCU UR6, c[0x0][0x398] ;  /* 0x00007300ff0677ac */ /* 0x000e220008000800 */
[----:B------:R-:W-:-:S02]  /*db50*/  PRMT R7, R50, 0x7632, R7 ;  /* 0x0000763232077816 */ /* 0x000fc40000000007 */
[----:B------:R-:W-:Y:S02]  /*db60*/  VIADD R0, R196, 0x74 ;  /* 0x00000074c4007836 */ /* 0x000fe40000000000 */
[----:B------:R-:W-:Y:S01]  /*db70*/  VIADD R13, R11, UR32 ;  /* 0x000000200b0d7c36 */ /* 0x000fe20008000000 */
[----:B------:R1:W-:Y:S02]  /*db80*/  @P5 STG.E.U16 desc[UR22][R2.64], R7 ;  /* 0x0000000702005986 */ /* 0x0003e4000c101516 */
[----:B---3--:R-:W-:Y:S01]  /*db90*/  ISETP.GE.AND P5, PT, R0, UR4, PT ;  /* 0x0000000400007c0c */ /* 0x008fe2000bfa6270 */
[----:B------:R-:W-:Y:S01]  /*dba0*/  IMAD.WIDE R8, R13, 0x2, R76 ;  /* 0x000000020d087825 */ /* 0x000fe200078e024c */
[----:B------:R-:W3:Y:S01]  /*dbb0*/  LDCU UR4, c[0x0][0x398] ;  /* 0x00007300ff0477ac */ /* 0x000ee20008000800 */
[----:B------:R4:W-:Y:S01]  /*dbc0*/  @P6 STG.E.U16 desc[UR22][R4.64], R51 ;  /* 0x0000003304006986 */ /* 0x0009e2000c101516 */
[----:B------:R-:W-:Y:S01]  /*dbd0*/  ISETP.LT.AND P6, PT, R198, UR9, !P0 ;  /* 0x00000009c6007c0c */ /* 0x000fe2000c7c1270 */
[----:B------:R-:W-:Y:S01]  /*dbe0*/  VIADD R0, R196, 0x75 ;  /* 0x00000075c4007836 */ /* 0x000fe20000000000 */
[----:B------:R-:W-:Y:S01]  /*dbf0*/  ISETP.LT.AND P0, PT, R197, UR10, !P0 ;  /* 0x0000000ac5007c0c */ /* 0x000fe2000c701270 */
[----:B------:R-:W2:Y:S01]  /*dc00*/  LDCU UR9, c[0x0][0x398] ;  /* 0x00007300ff0977ac */ /* 0x000ea20008000800 */
[----:B-1----:R-:W-:Y:S01]  /*dc10*/  PRMT R3, R51, 0x7632, R3 ;  /* 0x0000763233037816 */ /* 0x002fe20000000003 */
[----:B------:R-:W-:Y:S01]  /*dc20*/  IMAD.WIDE R6, R11, 0x2, R68 ;  /* 0x000000020b067825 */ /* 0x000fe200078e0244 */
[----:B------:R-:W1:Y:S03]  /*dc30*/  LDCU UR10, c[0x0][0x398] ;  /* 0x00007300ff0a77ac */ /* 0x000e660008000800 */
[----:B------:R-:W-:Y:S01]  /*dc40*/  VIADD R11, R13, UR32 ;  /* 0x000000200d0b7c36 */ /* 0x000fe20008000000 */
[----:B------:R2:W-:Y:S01]  /*dc50*/  @P3 STG.E.U16 desc[UR22][R6.64], R3 ;  /* 0x0000000306003986 */ /* 0x0005e2000c101516 */
[----:B------:R-:W-:Y:S01]  /*dc60*/  ISETP.GE.AND P3, PT, R0, UR13, PT ;  /* 0x0000000d00007c0c */ /* 0x000fe2000bf66270 */
[----:B------:R-:W-:Y:S01]  /*dc70*/  VIADD R0, R196, 0x76 ;  /* 0x00000076c4007836 */ /* 0x000fe20000000000 */
[----:B------:R-:W1:Y:S01]  /*dc80*/  LDCU UR13, c[0x0][0x398] ;  /* 0x00007300ff0d77ac */ /* 0x000e620008000800 */
[----:B------:R3:W-:Y:S01]  /*dc90*/  @P6 STG.E.U16 desc[UR22][R8.64], R52 ;  /* 0x0000003408006986 */ /* 0x0007e2000c101516 */
[----:B0-----:R-:W-:Y:S01]  /*dca0*/  ISETP.LT.AND P6, PT, R198, UR6, !P2 ;  /* 0x00000006c6007c0c */ /* 0x001fe2000d7c1270 */
[----:B----4-:R-:W-:Y:S01]  /*dcb0*/  IMAD.WIDE R4, R11, 0x2, R76 ;  /* 0x000000020b047825 */ /* 0x010fe200078e024c */
[----:B------:R-:W0:Y:S01]  /*dcc0*/  LDCU UR6, c[0x0][0x398] ;  /* 0x00007300ff0677ac */ /* 0x000e220008000800 */
[----:B------:R-:W-:Y:S01]  /*dcd0*/  ISETP.LT.AND P2, PT, R197, UR7, !P2 ;  /* 0x00000007c5007c0c */ /* 0x000fe2000d741270 */
[----:B------:R-:W4:Y:S01]  /*dce0*/  LDCU UR7, c[0x0][0x398] ;  /* 0x00007300ff0777ac */ /* 0x000f220008000800 */
[----:B--2---:R-:W-:Y:S01]  /*dcf0*/  PRMT R7, R52, 0x7632, R7 ;  /* 0x0000763234077816 */ /* 0x004fe20000000007 */
[----:B------:R-:W-:-:S04]  /*dd00*/  IMAD.WIDE R2, R13, 0x2, R68 ;  /* 0x000000020d027825 */ /* 0x000fc800078e0244 */
[----:B---3--:R-:W-:Y:S01]  /*dd10*/  VIADD R9, R11, UR32 ;  /* 0x000000200b097c36 */ /* 0x008fe20008000000 */
[----:B------:R2:W-:Y:S01]  /*dd20*/  @P0 STG.E.U16 desc[UR22][R2.64], R7 ;  /* 0x0000000702000986 */ /* 0x0005e2000c101516 */
[----:B------:R-:W-:Y:S01]  /*dd30*/  ISETP.GE.AND P0, PT, R0, UR17, PT ;  /* 0x0000001100007c0c */ /* 0x000fe2000bf06270 */
[----:B------:R-:W-:Y:S02]  /*dd40*/  VIADD R0, R196, 0x77 ;  /* 0x00000077c4007836 */ /* 0x000fe40000000000 */
[----:B------:R3:W-:Y:S01]  /*dd50*/  @P6 STG.E.U16 desc[UR22][R4.64], R53 ;  /* 0x0000003504006986 */ /* 0x0007e2000c101516 */
[----:B------:R-:W-:Y:S01]  /*dd60*/  ISETP.LT.AND P6, PT, R198, UR4, !P1 ;  /* 0x00000004c6007c0c */ /* 0x000fe2000cfc1270 */
[----:B------:R-:W1:Y:S01]  /*dd70*/  LDCU UR4, c[0x0][0x398] ;  /* 0x00007300ff0477ac */ /* 0x000e620008000800 */
[----:B0-----:R-:W-:Y:S01]  /*dd80*/  ISETP.LT.AND P1, PT, R197, UR6, !P1 ;  /* 0x00000006c5007c0c */ /* 0x001fe2000cf21270 */
[----:B------:R-:W-:Y:S01]  /*dd90*/  VIADD R8, R196, 0x7b ;  /* 0x0000007bc4087836 */ /* 0x000fe20000000000 */
[----:B------:R-:W0:Y:S01]  /*dda0*/  LDCU UR6, c[0x0][0x398] ;  /* 0x00007300ff0677ac */ /* 0x000e220008000800 */
[----:B--2---:R-:W-:Y:S01]  /*ddb0*/  IMAD.WIDE R6, R11, 0x2, R68 ;  /* 0x000000020b067825 */ /* 0x004fe200078e0244 */
        /* <DEDUP_REMOVED lines=8> */
[----:B------:R-:W0:Y:S01]  /*de40*/  LDCU UR9, c[0x0][0x398] ;  /* 0x00007300ff0977ac */ /* 0x000e220008000800 */
[----:B-1----:R-:W-:Y:S01]  /*de50*/  ISETP.LT.AND P4, PT, R197, UR10, !P4 ;  /* 0x0000000ac5007c0c */ /* 0x002fe2000e781270 */
[----:B------:R-:W1:Y:S01]  /*de60*/  LDCU UR10, c[0x0][0x398] ;  /* 0x00007300ff0a77ac */ /* 0x000e620008000800 */
        /* <DEDUP_REMOVED lines=10> */
[----:B----4-:R-:W-:Y:S01]  /*df10*/  ISETP.LT.AND P5, PT, R197, UR7, !P5 ;  /* 0x00000007c5007c0c */ /* 0x010fe2000efa1270 */
[----:B------:R-:W4:Y:S01]  /*df20*/  LDCU UR7, c[0x0][0x398] ;  /* 0x00007300ff0777ac */ /* 0x000f220008000800 */
[----:B--2---:R-:W-:Y:S01]  /*df30*/  IMAD.WIDE R2, R11, 0x2, R68 ;  /* 0x000000020b027825 */ /* 0x004fe200078e0244 */
[----:B---3--:R-:W-:-:S03]  /*df40*/  PRMT R7, R55, 0x7632, R7 ;  /* 0x0000763237077816 */ /* 0x008fc60000000007 */
[C---:B------:R-:W-:Y:S02]  /*df50*/  IMAD.WIDE R4, R9.reuse, 0x2, R76 ;  /* 0x0000000209047825 */ /* 0x040fe400078e024c */
[----:B------:R2:W-:Y:S02]  /*df60*/  @P4 STG.E.U16 desc[UR22][R2.64], R7 ;  /* 0x0000000702004986 */ /* 0x0005e4000c101516 */
[----:B------:R-:W-:Y:S01]  /*df70*/  VIADD R11, R9, UR32 ;  /* 0x00000020090b7c36 */ /* 0x000fe20008000000 */
[----:B------:R-:W-:Y:S01]  /*df80*/  ISETP.GE.AND P4, PT, R0, UR15, PT ;  /* 0x0000000f00007c0c */ /* 0x000fe2000bf86270 */
[----:B------:R-:W3:Y:S01]  /*df90*/  LDCU UR15, c[0x0][0x398] ;  /* 0x00007300ff0f77ac */ /* 0x000ee20008000800 */
[----:B------:R1:W-:Y:S01]  /*dfa0*/  @P6 STG.E.U16 desc[UR22][R4.64], R56 ;  /* 0x0000003804006986 */ /* 0x0003e2000c101516 */
[----:B------:R-:W-:Y:S01]  /*dfb0*/  ISETP.LT.AND P6, PT, R198, UR12, !P3 ;  /* 0x0000000cc6007c0c */ /* 0x000fe2000dfc1270 */
[----:B------:R-:W-:Y:S01]  /*dfc0*/  VIADD R0, R196, 0x7a ;  /* 0x0000007ac4007836 */ /* 0x000fe20000000000 */
[----:B0-----:R-:W-:Y:S01]  /*dfd0*/  ISETP.LT.AND P3, PT, R197, UR6, !P3 ;  /* 0x00000006c5007c0c */ /* 0x001fe2000df61270 */
        /* <DEDUP_REMOVED lines=20> */
[----:B------:R-:W-:Y:S02]  /*e120*/  ISETP.GE.AND P3, PT, R8, UR27, PT ;  /* 0x0000001b08007c0c */ /* 0x000fe4000bf66270 */
[----:B------:R0:W-:Y:S01]  /*e130*/  @P6 STG.E.U16 desc[UR22][R6.64], R58 ;  /* 0x0000003a06006986 */ /* 0x0001e2000c101516 */
[----:B------:R-:W-:Y:S01]  /*e140*/  ISETP.LT.AND P6, PT, R198, UR4, !P2 ;  /* 0x00000004c6007c0c */ /* 0x000fe2000d7c1270 */
[----:B------:R-:W1:Y:S01]  /*e150*/  LDCU UR4, c[0x0][0x398] ;  /* 0x00007300ff0477ac */ /* 0x000e620008000800 */
[----:B------:R-:W-:Y:S02]  /*e160*/  ISETP.LT.AND P2, PT, R197, UR10, !P2 ;  /* 0x0000000ac5007c0c */ /* 0x000fe4000d741270 */
[----:B------:R-:W-:Y:S01]  /*e170*/  PRMT R8, R59, 0x7632, R8 ;  /* 0x000076323b087816 */ /* 0x000fe20000000008 */
[----:B------:R-:W1:Y:S01]  /*e180*/  LDCU UR10, c[0x0][0x398] ;  /* 0x00007300ff0a77ac */ /* 0x000e620008000800 */
[----:B--2---:R-:W-:Y:S01]  /*e190*/  IMAD.WIDE R2, R9, 0x2, R68 ;  /* 0x0000000209027825 */ /* 0x004fe200078e0244 */
[----:B0-----:R-:W-:-:S03]  /*e1a0*/  PRMT R7, R58, 0x7632, R7 ;  /* 0x000076323a077816 */ /* 0x001fc60000000007 */
        /* <DEDUP_REMOVED lines=8> */
[----:B----4-:R-:W-:Y:S01]  /*e230*/  ISETP.LT.AND P1, PT, R197, UR7, !P1 ;  /* 0x00000007c5007c0c */ /* 0x010fe2000cf21270 */
[----:B------:R-:W4:Y:S01]  /*e240*/  LDCU UR7, c[0x0][0x398] ;  /* 0x00007300ff0777ac */ /* 0x000f220008000800 */
[----:B0-----:R-:W-:-:S04]  /*e250*/  IMAD.WIDE R2, R11, 0x2, R68 ;  /* 0x000000020b027825 */ /* 0x001fc800078e0244 */
[C---:B--2---:R-:W-:Y:S01]  /*e260*/  IMAD.WIDE R4, R9.reuse, 0x2, R76 ;  /* 0x0000000209047825 */ /* 0x044fe200078e024c */
[----:B------:R0:W-:Y:S01]  /*e270*/  @P2 STG.E.U16 desc[UR22][R2.64], R8 ;  /* 0x0000000802002986 */ /* 0x0001e2000c101516 */
[----:B------:R-:W-:Y:S02]  /*e280*/  ISETP.GE.AND P2, PT, R0, UR19, PT ;  /* 0x0000001300007c0c */ /* 0x000fe4000bf46270 */
[C---:B------:R-:W-:Y:S01]  /*e290*/  IMAD.WIDE R6, R9.reuse, 0x2, R68 ;  /* 0x0000000209067825 */ /* 0x040fe200078e0244 */
[----:B------:R2:W-:Y:S01]  /*e2a0*/  @P6 STG.E.U16 desc[UR22][R4.64], R60 ;  /* 0x0000003c04006986 */ /* 0x0005e2000c101516 */
[C---:B------:R-:W-:Y:S01]  /*e2b0*/  ISETP.LT.AND P6, PT, R198.reuse, UR6, !P5 ;  /* 0x00000006c6007c0c */ /* 0x040fe2000efc1270 */
[----:B------:R-:W1:Y:S01]  /*e2c0*/  LDCU UR6, c[0x0][0x398] ;  /* 0x00007300ff0677ac */ /* 0x000e620008000800 */
[----:B------:R-:W-:Y:S01]  /*e2d0*/  VIADD R9, R9, UR32 ;  /* 0x0000002009097c36 */ /* 0x000fe20008000000 */
[----:B------:R4:W-:Y:S01]  /*e2e0*/  @P1 STG.E.U16 desc[UR22][R6.64], R10 ;  /* 0x0000000a06001986 */ /* 0x0009e2000c101516 */
[----:B------:R-:W-:Y:S01]  /*e2f0*/  ISETP.LT.AND P1, PT, R198, UR12, !P4 ;  /* 0x0000000cc6007c0c */ /* 0x000fe2000e721270 */
[----:B------:R-:W-:Y:S01]  /*e300*/  VIADD R0, R196, 0x7e ;  /* 0x0000007ec4007836 */ /* 0x000fe20000000000 */
[----:B---3--:R-:W-:Y:S01]  /*e310*/  ISETP.LT.AND P4, PT, R197, UR15, !P4 ;  /* 0x0000000fc5007c0c */ /* 0x008fe2000e781270 */
[----:B------:R-:W-:Y:S01]  /*e320*/  VIADD R11, R9, UR32 ;  /* 0x00000020090b7c36 */ /* 0x000fe20008000000 */
[----:B0-----:R-:W-:Y:S01]  /*e330*/  PRMT R8, R61, 0x7632, R8 ;  /* 0x000076323d087816 */ /* 0x001fe20000000008 */
[----:B------:R-:W-:Y:S01]  /*e340*/  IMAD.WIDE R2, R9, 0x2, R76 ;  /* 0x0000000209027825 */ /* 0x000fe200078e024c */
[----:B------:R-:W-:Y:S01]  /*e350*/  ISETP.LT.AND P5, PT, R197, UR9, !P5 ;  /* 0x00000009c5007c0c */ /* 0x000fe2000efa1270 */
[----:B------:R-:W0:Y:S02]  /*e360*/  LDCU UR12, c[0x0][0x398] ;  /* 0x00007300ff0c77ac */ /* 0x000e240008000800 */
[----:B--2---:R-:W-:Y:S01]  /*e370*/  IMAD.WIDE R4, R9, 0x2, R68 ;  /* 0x0000000209047825 */ /* 0x004fe200078e0244 */
[----:B------:R-:W2:Y:S01]  /*e380*/  LDCU UR15, c[0x0][0x398] ;  /* 0x00007300ff0f77ac */ /* 0x000ea20008000800 */
[----:B----4-:R-:W-:-:S02]  /*e390*/  PRMT R10, R63, 0x7632, R10 ;  /* 0x000076323f0a7816 */ /* 0x010fc4000000000a */
[C---:B------:R-:W-:Y:S01]  /*e3a0*/  IMAD.WIDE R6, R11.reuse, 0x2, R76 ;  /* 0x000000020b067825 */ /* 0x040fe200078e024c */
[----:B------:R3:W-:Y:S01]  /*e3b0*/  @P1 STG.E.U16 desc[UR22][R2.64], R61 ;  /* 0x0000003d02001986 */ /* 0x0007e2000c101516 */
[----:B------:R-:W-:Y:S01]  /*e3c0*/  ISETP.GE.AND P1, PT, R0, UR11, PT ;  /* 0x0000000b00007c0c */ /* 0x000fe2000bf26270 */
[----:B------:R-:W4:Y:S01]  /*e3d0*/  LDCU UR11, c[0x0][0x398] ;  /* 0x00007300ff0b77ac */ /* 0x000f220008000800 */
[----:B------:R-:W-:Y:S01]  /*e3e0*/  VIADD R9, R11, UR32 ;  /* 0x000000200b097c36 */ /* 0x000fe20008000000 */
[----:B------:R0:W-:Y:S01]  /*e3f0*/  @P4 STG.E.U16 desc[UR22][R4.64], R8 ;  /* 0x0000000804004986 */ /* 0x0001e2000c101516 */
[----:B------:R-:W-:Y:S01]  /*e400*/  ISETP.LT.AND P4, PT, R198, UR5, !P3 ;  /* 0x00000005c6007c0c */ /* 0x000fe2000df81270 */
[----:B------:R-:W-:Y:S01]  /*e410*/  VIADD R196, R196, 0x7f ;  /* 0x0000007fc4c47836 */ /* 0x000fe20000000000 */
[----:B-1----:R-:W-:Y:S01]  /*e420*/  ISETP.LT.AND P3, PT, R197, UR4, !P3 ;  /* 0x00000004c5007c0c */ /* 0x002fe2000df61270 */
[----:B------:R1:W-:Y:S01]  /*e430*/  @P6 STG.E.U16 desc[UR22][R6.64], R62 ;  /* 0x0000003e06006986 */ /* 0x0003e2000c101516 */
[----:B------:R-:W-:Y:S01]  /*e440*/  ISETP.LT.AND P6, PT, R198, UR13, !P0 ;  /* 0x0000000dc6007c0c */ /* 0x000fe2000c7c1270 */
[----:B------:R-:W-:Y:S01]  /*e450*/  VIADD R13, R9, UR32 ;  /* 0x00000020090d7c36 */ /* 0x000fe20008000000 */
[----:B------:R-:W-:Y:S01]  /*e460*/  PRMT R0, R62, 0x7632, R0 ;  /* 0x000076323e007816 */ /* 0x000fe20000000000 */
[----:B---3--:R-:W-:Y:S01]  /*e470*/  IMAD.WIDE R2, R11, 0x2, R68 ;  /* 0x000000020b027825 */ /* 0x008fe200078e0244 */
[----:B------:R-:W-:-:S03]  /*e480*/  ISETP.LT.AND P0, PT, R197, UR10, !P0 ;  /* 0x0000000ac5007c0c */ /* 0x000fc6000c701270 */
[C---:B0-----:R-:W-:Y:S01]  /*e490*/  IMAD.WIDE R4, R9.reuse, 0x2, R76 ;  /* 0x0000000209047825 */ /* 0x041fe200078e024c */
[----:B------:R0:W-:Y:S01]  /*e4a0*/  @P5 STG.E.U16 desc[UR22][R2.64], R0 ;  /* 0x0000000002005986 */ /* 0x0001e2000c101516 */
[----:B------:R-:W-:Y:S02]  /*e4b0*/  ISETP.GE.AND P5, PT, R196, UR21, PT ;  /* 0x00000015c4007c0c */ /* 0x000fe4000bfa6270 */
[----:B-1----:R-:W-:Y:S01]  /*e4c0*/  IMAD.WIDE R6, R9, 0x2, R68 ;  /* 0x0000000209067825 */ /* 0x002fe200078e0244 */
[----:B------:R1:W-:Y:S01]  /*e4d0*/  @P4 STG.E.U16 desc[UR22][R4.64], R63 ;  /* 0x0000003f04004986 */ /* 0x0003e2000c101516 */
[----:B------:R-:W-:Y:S02]  /*e4e0*/  ISETP.LT.AND P4, PT, R198, UR12, !P1 ;  /* 0x0000000cc6007c0c */ /* 0x000fe4000cf81270 */
[----:B------:R-:W-:Y:S01]  /*e4f0*/  IMAD.WIDE R8, R13, 0x2, R76 ;  /* 0x000000020d087825 */ /* 0x000fe200078e024c */
[----:B------:R3:W-:Y:S01]  /*e500*/  @P3 STG.E.U16 desc[UR22][R6.64], R10 ;  /* 0x0000000a06003986 */ /* 0x0007e2000c101516 */
[----:B------:R-:W-:-:S02]  /*e510*/  ISETP.LT.AND P1, PT, R197, UR6, !P1 ;  /* 0x00000006c5007c0c */ /* 0x000fc4000cf21270 */
[C---:B------:R-:W-:Y:S01]  /*e520*/  VIADD R11, R13.reuse, UR32 ;  /* 0x000000200d0b7c36 */ /* 0x040fe20008000000 */
[----:B------:R3:W-:Y:S01]  /*e530*/  @P6 STG.E.U16 desc[UR22][R8.64], R64 ;  /* 0x0000004008006986 */ /* 0x0007e2000c101516 */
[----:B------:R-:W-:Y:S01]  /*e540*/  ISETP.LT.AND P6, PT, R198, UR7, !P2 ;  /* 0x00000007c6007c0c */ /* 0x000fe2000d7c1270 */
[----:B0-----:R-:W-:Y:S01]  /*e550*/  IMAD.WIDE R2, R13, 0x2, R68 ;  /* 0x000000020d027825 */ /* 0x001fe200078e0244 */
[----:B------:R-:W-:Y:S02]  /*e560*/  ISETP.LT.AND P2, PT, R197, UR14, !P2 ;  /* 0x0000000ec5007c0c */ /* 0x000fe4000d741270 */
[----:B------:R-:W-:Y:S01]  /*e570*/  PRMT R0, R64, 0x7632, R0 ;  /* 0x0000763240007816 */ /* 0x000fe20000000000 */
[C---:B------:R-:W-:Y:S01]  /*e580*/  VIADD R15, R11.reuse, UR32 ;  /* 0x000000200b0f7c36 */ /* 0x040fe20008000000 */
[----:B----4-:R-:W-:Y:S01]  /*e590*/  ISETP.LT.AND P3, PT, R198, UR11, !P5 ;  /* 0x0000000bc6007c0c */ /* 0x010fe2000ef61270 */
[----:B-1----:R-:W-:Y:S01]  /*e5a0*/  IMAD.WIDE R4, R11, 0x2, R76 ;  /* 0x000000020b047825 */ /* 0x002fe200078e024c */
[----:B--2---:R-:W-:Y:S01]  /*e5b0*/  ISETP.LT.AND P5, PT, R197, UR15, !P5 ;  /* 0x0000000fc5007c0c */ /* 0x004fe2000efa1270 */
[----:B------:R0:W-:Y:S02]  /*e5c0*/  @P0 STG.E.U16 desc[UR22][R2.64], R0 ;  /* 0x0000000002000986 */ /* 0x0001e4000c101516 */
[----:B------:R-:W-:-:S02]  /*e5d0*/  VIADD R13, R15, UR32 ;  /* 0x000000200f0d7c36 */ /* 0x000fc40008000000 */
[----:B---3--:R-:W-:Y:S01]  /*e5e0*/  IMAD.WIDE R6, R11, 0x2, R68 ;  /* 0x000000020b067825 */ /* 0x008fe200078e0244 */
[----:B------:R1:W-:Y:S03]  /*e5f0*/  @P6 STG.E.U16 desc[UR22][R4.64], R65 ;  /* 0x0000004104006986 */ /* 0x0003e6000c101516 */
[----:B------:R-:W-:Y:S01]  /*e600*/  IMAD.WIDE R8, R15, 0x2, R76 ;  /* 0x000000020f087825 */ /* 0x000fe200078e024c */
[----:B0-----:R-:W-:-:S03]  /*e610*/  PRMT R3, R65, 0x7632, R3 ;  /* 0x0000763241037816 */ /* 0x001fc60000000003 */
[----:B------:R-:W-:Y:S01]  /*e620*/  IMAD.WIDE R10, R15, 0x2, R68 ;  /* 0x000000020f0a7825 */ /* 0x000fe200078e0244 */
[----:B-1----:R-:W-:-:S03]  /*e630*/  PRMT R5, R66, 0x7632, R5 ;  /* 0x0000763242057816 */ /* 0x002fc60000000005 */
[C---:B------:R-:W-:Y:S01]  /*e640*/  IMAD.WIDE R76, R13.reuse, 0x2, R76 ;  /* 0x000000020d4c7825 */ /* 0x040fe200078e024c */
[----:B------:R0:W-:Y:S03]  /*e650*/  @P2 STG.E.U16 desc[UR22][R6.64], R3 ;  /* 0x0000000306002986 */ /* 0x0001e6000c101516 */
[----:B------:R-:W-:Y:S01]  /*e660*/  IMAD.WIDE R68, R13, 0x2, R68 ;  /* 0x000000020d447825 */ /* 0x000fe200078e0244 */
[----:B------:R0:W-:Y:S04]  /*e670*/  @P4 STG.E.U16 desc[UR22][R8.64], R66 ;  /* 0x0000004208004986 */ /* 0x0001e8000c101516 */
[----:B------:R0:W-:Y:S04]  /*e680*/  @P1 STG.E.U16 desc[UR22][R10.64], R5 ;  /* 0x000000050a001986 */ /* 0x0001e8000c101516 */
[----:B------:R0:W-:Y:S04]  /*e690*/  @P3 STG.E.U16 desc[UR22][R76.64], R67 ;  /* 0x000000434c003986 */ /* 0x0001e8000c101516 */
[----:B------:R0:W-:Y:S01]  /*e6a0*/  @P5 STG.E.U16 desc[UR22][R68.64], R34 ;  /* 0x0000002244005986 */ /* 0x0001e2000c101516 */
[----:B------:R-:W-:Y:S06]  /*e6b0*/  BAR.SYNC.DEFER_BLOCKING 0x0 ;  /* 0x0000000000007b1d */ /* 0x000fec0000010000 */
[----:B------:R-:W-:Y:S05]  /*e6c0*/  BRA.U UP0, `(.L_x_13) ;  /* 0x0000000100a07547 */ /* 0x000fea000b800000 */
[----:B------:R-:W1:Y:S01]  /*e6d0*/  S2UR UR5, SR_CgaCtaId ;  /* 0x00000000000579c3 */ /* 0x000e620000008800 */
[----:B------:R-:W-:Y:S01]  /*e6e0*/  NOP ;  /* 0x0000000000007918 */ /* 0x000fe20000000000 */
[----:B------:R-:W-:Y:S01]  /*e6f0*/  UMOV UR4, 0x50 ;  /* 0x0000005000047882 */ /* 0x000fe20000000000 */
[----:B------:R-:W-:Y:S02]  /*e700*/  IMAD.U32 R0, RZ, RZ, UR8 ;  /* 0x00000008ff007e24 */ /* 0x000fe4000f8e00ff */
[----:B0-----:R-:W-:Y:S02]  /*e710*/  IMAD.MOV.U32 R3, RZ, RZ, 0xff ;  /* 0x000000ffff037424 */ /* 0x001fe400078e00ff */
[----:B------:R-:W-:Y:S01]  /*e720*/  IMAD.MOV.U32 R7, RZ, RZ, 0x1 ;  /* 0x00000001ff077424 */ /* 0x000fe200078e00ff */
[----:B------:R-:W-:-:S04]  /*e730*/  LOP3.LUT R0, R0, 0xffff, RZ, 0xc0, !PT ;  /* 0x0000ffff00007812 */ /* 0x000fc800078ec0ff */
[----:B------:R-:W-:-:S05]  /*e740*/  SHF.R.U32.HI R0, RZ, 0x5, R0 ;  /* 0x00000005ff007819 */ /* 0x000fca0000011600 */
[----:B------:R-:W-:Y:S01]  /*e750*/  VIADD R2, R0, 0x10 ;  /* 0x0000001000027836 */ /* 0x000fe20000000000 */
[----:B------:R-:W-:Y:S01]  /*e760*/  SHF.L.U32 R0, R3, R0, RZ ;  /* 0x0000000003007219 */ /* 0x000fe200000006ff */
[----:B-1----:R-:W-:-:S03]  /*e770*/  ULEA UR6, UR5, UR4, 0x18 ;  /* 0x0000000405067291 */ /* 0x002fc6000f8ec0ff */
[----:B------:R-:W-:-:S04]  /*e780*/  SHF.L.U32 R3, R7, R2, RZ ;  /* 0x0000000207037219 */ /* 0x000fc800000006ff */
[----:B------:R-:W-:Y:S02]  /*e790*/  LOP3.LUT R0, R3, R0, RZ, 0xfc, !PT ;  /* 0x0000000003007212 */ /* 0x000fe400078efcff */
[----:B------:R-:W0:Y:S02]  /*e7a0*/  LDS R5, [UR6] ;  /* 0x00000006ff057984 */ /* 0x000e240008000800 */
[C---:B------:R-:W-:Y:S02]  /*e7b0*/  LOP3.LUT R2, R0.reuse, 0xffff, RZ, 0xc0, !PT ;  /* 0x0000ffff00027812 */ /* 0x040fe400078ec0ff */
[----:B0-----:R-:W-:-:S04]  /*e7c0*/  LOP3.LUT R3, R0, 0xffff, R5, 0x80, !PT ;  /* 0x0000ffff00037812 */ /* 0x001fc800078e8005 */
[----:B------:R-:W-:-:S13]  /*e7d0*/  ISETP.NE.AND P0, PT, R3, R2, PT ;  /* 0x000000020300720c */ /* 0x000fda0003f05270 */
[----:B------:R-:W-:Y:S05]  /*e7e0*/  @P0 BRA `(.L_x_14) ;  /* 0x0000000000500947 */ /* 0x000fea0003800000 */
[----:B------:R-:W-:Y:S02]  /*e7f0*/  SHF.R.U32.HI R5, RZ, 0x10, R5 ;  /* 0x00000010ff057819 */ /* 0x000fe40000011605 */
[----:B------:R-:W-:-:S04]  /*e800*/  SHF.R.U32.HI R2, RZ, 0x10, R0 ;  /* 0x00000010ff027819 */ /* 0x000fc80000011600 */
[----:B------:R-:W-:-:S04]  /*e810*/  LOP3.LUT R5, R5, R2, RZ, 0xc0, !PT ;  /* 0x0000000205057212 */ /* 0x000fc800078ec0ff */
[----:B------:R-:W-:-:S13]  /*e820*/  ISETP.NE.AND P0, PT, R5, R2, PT ;  /* 0x000000020500720c */ /* 0x000fda0003f05270 */
[----:B------:R-:W-:Y:S05]  /*e830*/  @P0 BRA `(.L_x_15) ;  /* 0x0000000000300947 */ /* 0x000fea0003800000 */
[----:B------:R-:W-:Y:S01]  /*e840*/  R2UR UR4, R0 ;  /* 0x00000000000472ca */ /* 0x000fe200000e0000 */
[----:B------:R-:W-:Y:S01]  /*e850*/  VOTEU.ANY UR5, UPT, PT ;  /* 0x0000000000057886 */ /* 0x000fe200038e0100 */
[----:B------:R-:W0:Y:S01]  /*e860*/  S2R R0, SR_LANEID ;  /* 0x0000000000007919 */ /* 0x000e220000000000 */
[----:B------:R-:W-:-:S10]  /*e870*/  UFLO.U32 UR5, UR5 ;  /* 0x00000005000572bd */ /* 0x000fd400080e0000 */
[----:B------:R-:W-:-:S06]  /*e880*/  ULOP3.LUT UR4, URZ, UR4, URZ, 0x33, !UPT ;  /* 0x00000004ff047292 */ /* 0x000fcc000f8e33ff */
[----:B------:R-:W-:-:S04]  /*e890*/  IMAD.U32 R2, RZ, RZ, UR4 ;  /* 0x00000004ff027e24 */ /* 0x000fc8000f8e00ff */
[----:B------:R-:W1:Y:S02]  /*e8a0*/  REDUX UR7, R2 ;  /* 0x00000000020773c4 */ /* 0x000e640000000000 */
[----:B------:R2:W-:Y:S01]  /*e8b0*/  UTCATOMSWS.AND URZ, UR4 ;  /* 0x0000000400ff79e3 */ /* 0x0005e20008000000 */
[----:B0-----:R-:W-:Y:S01]  /*e8c0*/  ISETP.EQ.U32.AND P0, PT, R0, UR5, PT ;  /* 0x0000000500007c0c */ /* 0x001fe2000bf02070 */
[----:B-1----:R-:W-:-:S12]  /*e8d0*/  IMAD.U32 R0, RZ, RZ, UR7 ;  /* 0x00000007ff007e24 */ /* 0x002fd8000f8e00ff */
[----:B------:R2:W-:Y:S01]  /*e8e0*/  @P0 ATOMS.AND RZ, [UR6], R0 ;  /* 0x00000000ffff098c */ /* 0x0005e2000a800006 */
[----:B------:R-:W-:Y:S05]  /*e8f0*/  BRA `(.L_x_13) ;  /* 0x0000000000147947 */ /* 0x000fea0003800000 */
.L_x_15:
[----:B------:R-:W-:-:S07]  /*e900*/  MOV R2, 0xe920 ;  /* 0x0000e92000027802 */ /* 0x000fce0000000f00 */
[----:B------:R-:W-:Y:S05]  /*e910*/  CALL.REL.NOINC `($__internal_0_$__cuda_sm10x_tcgen05_guardrail_trap_col_being_dealloced_not_returned_by_alloc) ;  /* 0x00000000002c7944 */ /* 0x000fea0003c00000 */
[----:B------:R-:W-:Y:S05]  /*e920*/  BRA `(.L_x_13) ;  /* 0x0000000000087947 */ /* 0x000fea0003800000 */
.L_x_14:
[----:B------:R-:W-:-:S07]  /*e930*/  MOV R2, 0xe950 ;  /* 0x0000e95000027802 */ /* 0x000fce0000000f00 */
[----:B------:R-:W-:Y:S05]  /*e940*/  CALL.REL.NOINC `($__internal_2_$__cuda_sm10x_tcgen05_guardrail_trap_unallocated_columns_being_dealloced) ;  /* 0x0000000000387944 */ /* 0x000fea0003c00000 */
.L_x_13:
[----:B------:R-:W-:Y:S01]  /*e950*/  NOP ;  /* 0x0000000000007918 */ /* 0x000fe20000000000 */
[----:B--2---:R-:W-:Y:S05]  /*e960*/  EXIT ;  /* 0x000000000000794d */ /* 0x004fea0003800000 */
.L_x_8:
[----:B------:R-:W0:Y:S02]  /*e970*/  SYNCS.PHASECHK.TRANS64.TRYWAIT P2, [UR11], R17 ;  /* 0x00000011ff0075a7 */ /* 0x000e24000804110b */
[----:B0-----:R-:W-:Y:S05]  /*e980*/  @!P2 BRA `(.L_x_8) ;  /* 0xfffffffc00f8a947 */ /* 0x001fea000383ffff */
[----:B------:R-:W-:Y:S05]  /*e990*/  BRA `(.L_x_16) ;  /* 0xffffff68007c7947 */ /* 0x000fea000383ffff */
.L_x_12:
[----:B------:R-:W0:Y:S02]  /*e9a0*/  SYNCS.PHASECHK.TRANS64.TRYWAIT P0, [UR11], R0 ;  /* 0x00000000ff0075a7 */ /* 0x000e24000800110b */
[----:B0-----:R-:W-:Y:S05]  /*e9b0*/  @!P0 BRA `(.L_x_12) ;  /* 0xfffffffc00f88947 */ /* 0x001fea000383ffff */
[----:B------:R-:W-:Y:S05]  /*e9c0*/  BRA `(.L_x_11) ;  /* 0xffffff8800547947 */ /* 0x000fea000383ffff */
        .weak           $__internal_0_$__cuda_sm10x_tcgen05_guardrail_trap_col_being_dealloced_not_returned_by_alloc
        .type           $__internal_0_$__cuda_sm10x_tcgen05_guardrail_trap_col_being_dealloced_not_returned_by_alloc,@function
        .size           $__internal_0_$__cuda_sm10x_tcgen05_guardrail_trap_col_being_dealloced_not_returned_by_alloc,($__internal_1_$__cuda_sm10x_tcgen05_guardrail_trap_phase_invalid_during_alloc - $__internal_0_$__cuda_sm10x_tcgen05_guardrail_trap_col_being_dealloced_not_returned_by_alloc)
$__internal_0_$__cuda_sm10x_tcgen05_guardrail_trap_col_being_dealloced_not_returned_by_alloc:
[----:B------:R-:W-:Y:S05]  /*e9d0*/  BPT.TRAP 0x1 ;  /* 0x000000040000795c */ /* 0x000fea0000300000 */
[----:B------:R-:W-:-:S04]  /*e9e0*/  IMAD.MOV.U32 R3, RZ, RZ, 0x0 ;  /* 0x00000000ff037424 */ /* 0x000fc800078e00ff */
[----:B------:R-:W-:Y:S05]  /*e9f0*/  RET.REL.NODEC R2 `(matmul_kernel) ;  /* 0xffffff1402807950 */ /* 0x000fea0003c3ffff */
        .weak           $__internal_1_$__cuda_sm10x_tcgen05_guardrail_trap_phase_invalid_during_alloc
        .type           $__internal_1_$__cuda_sm10x_tcgen05_guardrail_trap_phase_invalid_during_alloc,@function
        .size           $__internal_1_$__cuda_sm10x_tcgen05_guardrail_trap_phase_invalid_during_alloc,($__internal_2_$__cuda_sm10x_tcgen05_guardrail_trap_unallocated_columns_being_dealloced - $__internal_1_$__cuda_sm10x_tcgen05_guardrail_trap_phase_invalid_during_alloc)
$__internal_1_$__cuda_sm10x_tcgen05_guardrail_trap_phase_invalid_during_alloc:
[----:B------:R-:W-:Y:S05]  /*ea00*/  BPT.TRAP 0x1 ;  /* 0x000000040000795c */ /* 0x000fea0000300000 */
[----:B------:R-:W-:-:S04]  /*ea10*/  IMAD.MOV.U32 R3, RZ, RZ, 0x0 ;  /* 0x00000000ff037424 */ /* 0x000fc800078e00ff */
[----:B------:R-:W-:Y:S05]  /*ea20*/  RET.REL.NODEC R2 `(matmul_kernel) ;  /* 0xffffff1402747950 */ /* 0x000fea0003c3ffff */
        .weak           $__internal_2_$__cuda_sm10x_tcgen05_guardrail_trap_unallocated_columns_being_dealloced
        .type           $__internal_2_$__cuda_sm10x_tcgen05_guardrail_trap_unallocated_columns_being_dealloced,@function
        .size           $__internal_2_$__cuda_sm10x_tcgen05_guardrail_trap_unallocated_columns_being_dealloced,(.L_x_20 - $__internal_2_$__cuda_sm10x_tcgen05_guardrail_trap_unallocated_columns_being_dealloced)
$__internal_2_$__cuda_sm10x_tcgen05_guardrail_trap_unallocated_columns_being_dealloced:
[----:B------:R-:W-:Y:S05]  /*ea30*/  BPT.TRAP 0x1 ;  /* 0x000000040000795c */ /* 0x000fea0000300000 */
[----:B------:R-:W-:-:S04]  /*ea40*/  IMAD.MOV.U32 R3, RZ, RZ, 0x0 ;  /* 0x00000000ff037424 */ /* 0x000fc800078e00ff */
[----:B------:R-:W-:Y:S05]  /*ea50*/  RET.REL.NODEC R2 `(matmul_kernel) ;  /* 0xffffff1402687950 */ /* 0x000fea0003c3ffff */
.L_x_17:
[----:B------:R-:W-:-:S00]  /*ea60*/  BRA `(.L_x_17) ;  /* 0xfffffffc00fc7947 */ /* 0x000fc0000383ffff */
[----:B------:R-:W-:-:S00]  /*ea70*/  NOP ;  /* 0x0000000000007918 */ /* 0x000fc00000000000 */
        /* <DEDUP_REMOVED lines=8> */
.L_x_20:


//--------------------- .nv.shared.matmul_kernel  --------------------------
	.section	.nv.shared.matmul_kernel,"aw",@nobits
	.sectionflags	@""
	.align	16
	.zero		1024


//--------------------- .nv.shared.reserved.0     --------------------------
	.section	.nv.shared.reserved.0,"aw",@nobits
	.align	8
	.weak		__nv_reservedSMEM_offset_0_alias
	.size		__nv_reservedSMEM_offset_0_alias, 0, 64
	.other		__nv_reservedSMEM_offset_0_alias,@"STO_CUDA_RESERVED_SHARED STV_DEFAULT"
__nv_reservedSMEM_offset_0_alias:
	.zero		0
.nv.shared.reserved.0:
	.zero		64
	.weak		__nv_reservedSMEM_allocation_phase
	.type		__nv_reservedSMEM_allocation_phase,@object
	.size		__nv_reservedSMEM_allocation_phase,(.L_0 - __nv_reservedSMEM_allocation_phase)
__nv_reservedSMEM_allocation_phase:
	.zero		1
.L_0:
	.zero		7
	.weak		__nv_reservedSMEM_devtool_atexit_pc
	.type		__nv_reservedSMEM_devtool_atexit_pc,@object
	.size		__nv_reservedSMEM_devtool_atexit_pc,(__nv_reservedSMEM_allocation_mask - __nv_reservedSMEM_devtool_atexit_pc)
__nv_reservedSMEM_devtool_atexit_pc:
	.zero		8
	.weak		__nv_reservedSMEM_allocation_mask
	.type		__nv_reservedSMEM_allocation_mask,@object
	.size		__nv_reservedSMEM_allocation_mask,(.L_2 - __nv_reservedSMEM_allocation_mask)
__nv_reservedSMEM_allocation_mask:
	.zero		4
.L_2:


//--------------------- .nv.constant0.matmul_kernel --------------------------
	.section	.nv.constant0.matmul_kernel,"a",@progbits
	.sectionflags	@""
	.align	4
.nv.constant0.matmul_kernel:
	.zero		976


//--------------------- SYMBOLS --------------------------

	.type		.nv.reservedSmem.offset0,@object
	.size		.nv.reservedSmem.offset0,0x4
	.type		.nv.reservedSmem.cap,@object
	.size		.nv.reservedSmem.cap,0x4
